//
// Generated by NVIDIA NVVM Compiler
//
// Compiler Build ID: CL-36424714
// Cuda compilation tools, release 13.0, V13.0.88
// Based on NVVM 20.0.0
//

.version 9.0
.target sm_100
.address_size 64

	// .globl	_Z11mmul_kernelPKfS0_Pfiii
.extern .shared .align 16 .b8 cache[];

.visible .entry _Z11mmul_kernelPKfS0_Pfiii(
	.param .u64 .ptr .align 1 _Z11mmul_kernelPKfS0_Pfiii_param_0,
	.param .u64 .ptr .align 1 _Z11mmul_kernelPKfS0_Pfiii_param_1,
	.param .u64 .ptr .align 1 _Z11mmul_kernelPKfS0_Pfiii_param_2,
	.param .u32 _Z11mmul_kernelPKfS0_Pfiii_param_3,
	.param .u32 _Z11mmul_kernelPKfS0_Pfiii_param_4,
	.param .u32 _Z11mmul_kernelPKfS0_Pfiii_param_5
)
{
	.reg .pred 	%p<13>;
	.reg .b32 	%r<106>;
	.reg .b32 	%f<72>;
	.reg .b64 	%rd<13>;

	ld.param.u64 	%rd4, [_Z11mmul_kernelPKfS0_Pfiii_param_0];
	ld.param.u64 	%rd5, [_Z11mmul_kernelPKfS0_Pfiii_param_1];
	ld.param.u64 	%rd6, [_Z11mmul_kernelPKfS0_Pfiii_param_2];
	ld.param.u32 	%r41, [_Z11mmul_kernelPKfS0_Pfiii_param_4];
	ld.param.u32 	%r42, [_Z11mmul_kernelPKfS0_Pfiii_param_5];
	mov.u32 	%r1, %ntid.x;
	mov.u32 	%r2, %tid.x;
	mov.u32 	%r43, %ctaid.x;
	mad.lo.s32 	%r97, %r1, %r43, %r2;
	setp.ge.s32 	%p1, %r97, %r41;
	@%p1 bra 	$L__BB0_19;
	mul.lo.s32 	%r44, %r1, %r1;
	shl.b32 	%r45, %r44, 2;
	mov.u32 	%r46, cache;
	add.s32 	%r4, %r46, %r45;
	mov.u32 	%r5, %tid.y;
	mov.u32 	%r47, %ntid.y;
	mov.u32 	%r48, %ctaid.y;
	mad.lo.s32 	%r6, %r47, %r48, %r5;
	mov.u32 	%r7, %nctaid.x;
	mul.lo.s32 	%r8, %r5, %r1;
	add.s32 	%r49, %r8, %r2;
	shl.b32 	%r50, %r49, 2;
	add.s32 	%r9, %r46, %r50;
	add.s32 	%r10, %r4, %r50;
	mov.u32 	%r51, %nctaid.y;
	mul.lo.s32 	%r11, %r47, %r51;
	and.b32  	%r12, %r1, 7;
	add.s32 	%r13, %r12, -1;
	and.b32  	%r14, %r1, 3;
	and.b32  	%r15, %r1, 2040;
	and.b32  	%r16, %r1, 1;
	and.b32  	%r52, %r1, -8;
	neg.s32 	%r17, %r52;
	shl.b32 	%r53, %r2, 2;
	add.s32 	%r54, %r45, %r53;
	add.s32 	%r18, %r46, %r54;
	shl.b32 	%r19, %r1, 5;
	shl.b32 	%r55, %r8, 2;
	add.s32 	%r56, %r55, %r46;
	add.s32 	%r20, %r56, 16;
	shl.b32 	%r21, %r1, 2;
	cvta.to.global.u64 	%rd1, %rd6;
	cvta.to.global.u64 	%rd2, %rd4;
	cvta.to.global.u64 	%rd3, %rd5;
$L__BB0_2:
	setp.ge.s32 	%p2, %r6, %r42;
	@%p2 bra 	$L__BB0_18;
	mov.u32 	%r98, %r6;
$L__BB0_4:
	ld.param.u32 	%r96, [_Z11mmul_kernelPKfS0_Pfiii_param_3];
	mad.lo.s32 	%r24, %r98, %r96, %r2;
	mov.f32 	%f71, 0f00000000;
	mov.b32 	%r99, 0;
$L__BB0_5:
	setp.lt.u32 	%p3, %r1, 8;
	mul.lo.s32 	%r59, %r99, %r1;
	add.s32 	%r60, %r24, %r59;
	mul.wide.u32 	%rd7, %r60, 4;
	add.s64 	%rd8, %rd2, %rd7;
	ld.global.f32 	%f16, [%rd8];
	st.shared.f32 	[%r9], %f16;
	add.s32 	%r61, %r59, %r5;
	mad.lo.s32 	%r62, %r61, %r41, %r97;
	mul.wide.u32 	%rd9, %r62, 4;
	add.s64 	%rd10, %rd3, %rd9;
	ld.global.f32 	%f17, [%rd10];
	st.shared.f32 	[%r10], %f17;
	bar.sync 	0;
	mov.b32 	%r104, 0;
	@%p3 bra 	$L__BB0_8;
	mov.u32 	%r100, %r20;
	mov.u32 	%r101, %r18;
	mov.u32 	%r102, %r17;
$L__BB0_7:
	.pragma "nounroll";
	ld.shared.f32 	%f18, [%r100+-16];
	ld.shared.f32 	%f19, [%r101];
	fma.rn.f32 	%f20, %f18, %f19, %f71;
	ld.shared.f32 	%f21, [%r100+-12];
	add.s32 	%r63, %r101, %r21;
	ld.shared.f32 	%f22, [%r63];
	fma.rn.f32 	%f23, %f21, %f22, %f20;
	ld.shared.f32 	%f24, [%r100+-8];
	add.s32 	%r64, %r63, %r21;
	ld.shared.f32 	%f25, [%r64];
	fma.rn.f32 	%f26, %f24, %f25, %f23;
	ld.shared.f32 	%f27, [%r100+-4];
	add.s32 	%r65, %r64, %r21;
	ld.shared.f32 	%f28, [%r65];
	fma.rn.f32 	%f29, %f27, %f28, %f26;
	ld.shared.f32 	%f30, [%r100];
	add.s32 	%r66, %r65, %r21;
	ld.shared.f32 	%f31, [%r66];
	fma.rn.f32 	%f32, %f30, %f31, %f29;
	ld.shared.f32 	%f33, [%r100+4];
	add.s32 	%r67, %r66, %r21;
	ld.shared.f32 	%f34, [%r67];
	fma.rn.f32 	%f35, %f33, %f34, %f32;
	ld.shared.f32 	%f36, [%r100+8];
	add.s32 	%r68, %r67, %r21;
	ld.shared.f32 	%f37, [%r68];
	fma.rn.f32 	%f38, %f36, %f37, %f35;
	ld.shared.f32 	%f39, [%r100+12];
	add.s32 	%r69, %r68, %r21;
	ld.shared.f32 	%f40, [%r69];
	fma.rn.f32 	%f71, %f39, %f40, %f38;
	add.s32 	%r102, %r102, 8;
	add.s32 	%r101, %r101, %r19;
	add.s32 	%r100, %r100, 32;
	setp.ne.s32 	%p4, %r102, 0;
	mov.u32 	%r104, %r15;
	@%p4 bra 	$L__BB0_7;
$L__BB0_8:
	setp.eq.s32 	%p5, %r12, 0;
	@%p5 bra 	$L__BB0_16;
	setp.lt.u32 	%p6, %r13, 3;
	@%p6 bra 	$L__BB0_11;
	add.s32 	%r70, %r104, %r8;
	shl.b32 	%r71, %r70, 2;
	mov.u32 	%r72, cache;
	add.s32 	%r73, %r72, %r71;
	ld.shared.f32 	%f42, [%r73];
	mad.lo.s32 	%r74, %r104, %r1, %r2;
	shl.b32 	%r75, %r74, 2;
	add.s32 	%r76, %r4, %r75;
	ld.shared.f32 	%f43, [%r76];
	fma.rn.f32 	%f44, %f42, %f43, %f71;
	ld.shared.f32 	%f45, [%r73+4];
	add.s32 	%r77, %r76, %r21;
	ld.shared.f32 	%f46, [%r77];
	fma.rn.f32 	%f47, %f45, %f46, %f44;
	ld.shared.f32 	%f48, [%r73+8];
	add.s32 	%r78, %r77, %r21;
	ld.shared.f32 	%f49, [%r78];
	fma.rn.f32 	%f50, %f48, %f49, %f47;
	ld.shared.f32 	%f51, [%r73+12];
	add.s32 	%r79, %r78, %r21;
	ld.shared.f32 	%f52, [%r79];
	fma.rn.f32 	%f71, %f51, %f52, %f50;
	add.s32 	%r104, %r104, 4;
$L__BB0_11:
	setp.eq.s32 	%p7, %r14, 0;
	@%p7 bra 	$L__BB0_16;
	setp.eq.s32 	%p8, %r14, 1;
	@%p8 bra 	$L__BB0_14;
	add.s32 	%r80, %r104, %r8;
	shl.b32 	%r81, %r80, 2;
	mov.u32 	%r82, cache;
	add.s32 	%r83, %r82, %r81;
	ld.shared.f32 	%f54, [%r83];
	mad.lo.s32 	%r84, %r104, %r1, %r2;
	shl.b32 	%r85, %r84, 2;
	add.s32 	%r86, %r4, %r85;
	ld.shared.f32 	%f55, [%r86];
	fma.rn.f32 	%f56, %f54, %f55, %f71;
	ld.shared.f32 	%f57, [%r83+4];
	add.s32 	%r87, %r86, %r21;
	ld.shared.f32 	%f58, [%r87];
	fma.rn.f32 	%f71, %f57, %f58, %f56;
	add.s32 	%r104, %r104, 2;
$L__BB0_14:
	setp.eq.s32 	%p9, %r16, 0;
	@%p9 bra 	$L__BB0_16;
	add.s32 	%r88, %r104, %r8;
	shl.b32 	%r89, %r88, 2;
	mov.u32 	%r90, cache;
	add.s32 	%r91, %r90, %r89;
	ld.shared.f32 	%f59, [%r91];
	mad.lo.s32 	%r92, %r104, %r1, %r2;
	shl.b32 	%r93, %r92, 2;
	add.s32 	%r94, %r4, %r93;
	ld.shared.f32 	%f60, [%r94];
	fma.rn.f32 	%f71, %f59, %f60, %f71;
$L__BB0_16:
	bar.sync 	0;
	add.s32 	%r99, %r99, 1;
	setp.ne.s32 	%p10, %r99, %r7;
	@%p10 bra 	$L__BB0_5;
	mad.lo.s32 	%r95, %r98, %r41, %r97;
	mul.wide.s32 	%rd11, %r95, 4;
	add.s64 	%rd12, %rd1, %rd11;
	ld.global.f32 	%f61, [%rd12];
	add.f32 	%f62, %f71, %f61;
	st.global.f32 	[%rd12], %f62;
	add.s32 	%r98, %r98, %r11;
	setp.lt.s32 	%p11, %r98, %r42;
	@%p11 bra 	$L__BB0_4;
$L__BB0_18:
	mad.lo.s32 	%r97, %r1, %r7, %r97;
	setp.lt.s32 	%p12, %r97, %r41;
	@%p12 bra 	$L__BB0_2;
$L__BB0_19:
	ret;

}
	// .globl	_Z22mmul_kernel_not_sharedPKfS0_Pfiii
.visible .entry _Z22mmul_kernel_not_sharedPKfS0_Pfiii(
	.param .u64 .ptr .align 1 _Z22mmul_kernel_not_sharedPKfS0_Pfiii_param_0,
	.param .u64 .ptr .align 1 _Z22mmul_kernel_not_sharedPKfS0_Pfiii_param_1,
	.param .u64 .ptr .align 1 _Z22mmul_kernel_not_sharedPKfS0_Pfiii_param_2,
	.param .u32 _Z22mmul_kernel_not_sharedPKfS0_Pfiii_param_3,
	.param .u32 _Z22mmul_kernel_not_sharedPKfS0_Pfiii_param_4,
	.param .u32 _Z22mmul_kernel_not_sharedPKfS0_Pfiii_param_5
)
{
	.reg .pred 	%p<14>;
	.reg .b32 	%r<55>;
	.reg .b32 	%f<70>;
	.reg .b64 	%rd<39>;

	ld.param.u64 	%rd5, [_Z22mmul_kernel_not_sharedPKfS0_Pfiii_param_0];
	ld.param.u64 	%rd6, [_Z22mmul_kernel_not_sharedPKfS0_Pfiii_param_1];
	ld.param.u64 	%rd4, [_Z22mmul_kernel_not_sharedPKfS0_Pfiii_param_2];
	ld.param.u32 	%r26, [_Z22mmul_kernel_not_sharedPKfS0_Pfiii_param_3];
	ld.param.u32 	%r27, [_Z22mmul_kernel_not_sharedPKfS0_Pfiii_param_4];
	ld.param.u32 	%r28, [_Z22mmul_kernel_not_sharedPKfS0_Pfiii_param_5];
	cvta.to.global.u64 	%rd1, %rd6;
	cvta.to.global.u64 	%rd2, %rd5;
	mov.u32 	%r29, %tid.x;
	mov.u32 	%r1, %ntid.x;
	mov.u32 	%r30, %ctaid.x;
	mad.lo.s32 	%r47, %r1, %r30, %r29;
	setp.ge.s32 	%p1, %r47, %r27;
	@%p1 bra 	$L__BB1_18;
	mov.u32 	%r31, %tid.y;
	mov.u32 	%r32, %ntid.y;
	mov.u32 	%r33, %ctaid.y;
	mad.lo.s32 	%r3, %r32, %r33, %r31;
	mov.u32 	%r34, %nctaid.x;
	mul.lo.s32 	%r4, %r34, %r1;
	mov.u32 	%r35, %nctaid.y;
	mul.lo.s32 	%r5, %r32, %r35;
	and.b32  	%r6, %r4, 7;
	and.b32  	%r7, %r4, -8;
	neg.s32 	%r8, %r7;
	shl.b32 	%r9, %r27, 3;
	cvta.to.global.u64 	%rd3, %rd4;
	mul.wide.s32 	%rd31, %r27, 4;
$L__BB1_2:
	setp.ge.s32 	%p2, %r3, %r28;
	@%p2 bra 	$L__BB1_17;
	mov.u32 	%r48, %r3;
$L__BB1_4:
	setp.eq.s32 	%p3, %r4, 0;
	mov.f32 	%f69, 0f00000000;
	@%p3 bra 	$L__BB1_16;
	setp.lt.u32 	%p4, %r4, 8;
	mul.lo.s32 	%r12, %r48, %r26;
	mov.f32 	%f69, 0f00000000;
	mov.b32 	%r53, 0;
	@%p4 bra 	$L__BB1_8;
	mov.f32 	%f69, 0f00000000;
	mov.u32 	%r49, %r12;
	mov.u32 	%r50, %r47;
	mov.u32 	%r51, %r8;
$L__BB1_7:
	.pragma "nounroll";
	mul.wide.s32 	%rd7, %r49, 4;
	add.s64 	%rd8, %rd2, %rd7;
	ld.global.f32 	%f17, [%rd8];
	mul.wide.s32 	%rd9, %r50, 4;
	add.s64 	%rd10, %rd1, %rd9;
	ld.global.f32 	%f18, [%rd10];
	fma.rn.f32 	%f19, %f17, %f18, %f69;
	ld.global.f32 	%f20, [%rd8+4];
	mul.wide.s32 	%rd11, %r27, 4;
	add.s64 	%rd12, %rd10, %rd11;
	ld.global.f32 	%f21, [%rd12];
	fma.rn.f32 	%f22, %f20, %f21, %f19;
	ld.global.f32 	%f23, [%rd8+8];
	add.s64 	%rd13, %rd12, %rd11;
	ld.global.f32 	%f24, [%rd13];
	fma.rn.f32 	%f25, %f23, %f24, %f22;
	ld.global.f32 	%f26, [%rd8+12];
	add.s64 	%rd14, %rd13, %rd11;
	ld.global.f32 	%f27, [%rd14];
	fma.rn.f32 	%f28, %f26, %f27, %f25;
	ld.global.f32 	%f29, [%rd8+16];
	add.s64 	%rd15, %rd14, %rd11;
	ld.global.f32 	%f30, [%rd15];
	fma.rn.f32 	%f31, %f29, %f30, %f28;
	ld.global.f32 	%f32, [%rd8+20];
	add.s64 	%rd16, %rd15, %rd11;
	ld.global.f32 	%f33, [%rd16];
	fma.rn.f32 	%f34, %f32, %f33, %f31;
	ld.global.f32 	%f35, [%rd8+24];
	add.s64 	%rd17, %rd16, %rd11;
	ld.global.f32 	%f36, [%rd17];
	fma.rn.f32 	%f37, %f35, %f36, %f34;
	ld.global.f32 	%f38, [%rd8+28];
	add.s64 	%rd18, %rd17, %rd11;
	ld.global.f32 	%f39, [%rd18];
	fma.rn.f32 	%f69, %f38, %f39, %f37;
	add.s32 	%r51, %r51, 8;
	add.s32 	%r50, %r50, %r9;
	add.s32 	%r49, %r49, 8;
	setp.ne.s32 	%p5, %r51, 0;
	mov.u32 	%r53, %r7;
	@%p5 bra 	$L__BB1_7;
$L__BB1_8:
	setp.eq.s32 	%p6, %r6, 0;
	@%p6 bra 	$L__BB1_16;
	add.s32 	%r37, %r6, -1;
	setp.lt.u32 	%p7, %r37, 3;
	@%p7 bra 	$L__BB1_11;
	add.s32 	%r38, %r53, %r12;
	mul.wide.s32 	%rd19, %r38, 4;
	add.s64 	%rd20, %rd2, %rd19;
	ld.global.f32 	%f41, [%rd20];
	mad.lo.s32 	%r39, %r53, %r27, %r47;
	mul.wide.s32 	%rd21, %r39, 4;
	add.s64 	%rd22, %rd1, %rd21;
	ld.global.f32 	%f42, [%rd22];
	fma.rn.f32 	%f43, %f41, %f42, %f69;
	ld.global.f32 	%f44, [%rd20+4];
	add.s64 	%rd24, %rd22, %rd31;
	ld.global.f32 	%f45, [%rd24];
	fma.rn.f32 	%f46, %f44, %f45, %f43;
	ld.global.f32 	%f47, [%rd20+8];
	add.s64 	%rd25, %rd24, %rd31;
	ld.global.f32 	%f48, [%rd25];
	fma.rn.f32 	%f49, %f47, %f48, %f46;
	ld.global.f32 	%f50, [%rd20+12];
	add.s64 	%rd26, %rd25, %rd31;
	ld.global.f32 	%f51, [%rd26];
	fma.rn.f32 	%f69, %f50, %f51, %f49;
	add.s32 	%r53, %r53, 4;
$L__BB1_11:
	and.b32  	%r40, %r4, 3;
	setp.eq.s32 	%p8, %r40, 0;
	@%p8 bra 	$L__BB1_16;
	setp.eq.s32 	%p9, %r40, 1;
	@%p9 bra 	$L__BB1_14;
	add.s32 	%r41, %r53, %r12;
	mul.wide.s32 	%rd27, %r41, 4;
	add.s64 	%rd28, %rd2, %rd27;
	ld.global.f32 	%f53, [%rd28];
	mad.lo.s32 	%r42, %r53, %r27, %r47;
	mul.wide.s32 	%rd29, %r42, 4;
	add.s64 	%rd30, %rd1, %rd29;
	ld.global.f32 	%f54, [%rd30];
	fma.rn.f32 	%f55, %f53, %f54, %f69;
	ld.global.f32 	%f56, [%rd28+4];
	add.s64 	%rd32, %rd30, %rd31;
	ld.global.f32 	%f57, [%rd32];
	fma.rn.f32 	%f69, %f56, %f57, %f55;
	add.s32 	%r53, %r53, 2;
$L__BB1_14:
	and.b32  	%r43, %r4, 1;
	setp.eq.b32 	%p10, %r43, 1;
	not.pred 	%p11, %p10;
	@%p11 bra 	$L__BB1_16;
	add.s32 	%r44, %r53, %r12;
	mul.wide.s32 	%rd33, %r44, 4;
	add.s64 	%rd34, %rd2, %rd33;
	ld.global.f32 	%f58, [%rd34];
	mad.lo.s32 	%r45, %r53, %r27, %r47;
	mul.wide.s32 	%rd35, %r45, 4;
	add.s64 	%rd36, %rd1, %rd35;
	ld.global.f32 	%f59, [%rd36];
	fma.rn.f32 	%f69, %f58, %f59, %f69;
$L__BB1_16:
	mad.lo.s32 	%r46, %r48, %r27, %r47;
	mul.wide.s32 	%rd37, %r46, 4;
	add.s64 	%rd38, %rd3, %rd37;
	ld.global.f32 	%f60, [%rd38];
	add.f32 	%f61, %f69, %f60;
	st.global.f32 	[%rd38], %f61;
	add.s32 	%r48, %r48, %r5;
	setp.lt.s32 	%p12, %r48, %r28;
	@%p12 bra 	$L__BB1_4;
$L__BB1_17:
	add.s32 	%r47, %r47, %r4;
	setp.lt.s32 	%p13, %r47, %r27;
	@%p13 bra 	$L__BB1_2;
$L__BB1_18:
	ret;

}


// ===== COMPILED SASS (sm_100) =====

	.target	sm_100

	.elftype	@"ET_EXEC"


//--------------------- .note.nv.tkinfo           --------------------------
	.section	.note.nv.tkinfo,"",@"SHT_NOTE"
	.sectionflags	@"SHF_NOTE_NV_TKINFO"
	.tkinfo
        /*0018*/ 	.word	0x00000002
        /*0030*/ 	.string	""
        /*0030*/ 	.string	"ptxas"
        /*0030*/ 	.string	"Cuda compilation tools, release 13.0, V13.0.88"
        /*0030*/ 	.string	"Build cuda_13.0.r13.0/compiler.36424714_0"
        /*0030*/ 	.string	"-arch sm_100 -m 64 "



//--------------------- .note.nv.cuinfo           --------------------------
	.section	.note.nv.cuinfo,"",@"SHT_NOTE"
	.sectionflags	@"SHF_NOTE_NV_CUINFO"
        /*0018*/ 	.short	0x0002
        /*001a*/ 	.short	0x0064
        /*001c*/ 	.short	0x0082
	.zero		2


//--------------------- .nv.info                  --------------------------
	.section	.nv.info,"",@"SHT_CUDA_INFO"
	.align	4


	//----- nvinfo : EIATTR_REGCOUNT
	.align		4
        /*0000*/ 	.byte	0x04, 0x2f
        /*0002*/ 	.short	(.L_1 - .L_0)
	.align		4
.L_0:
        /*0004*/ 	.word	index@(_Z11mmul_kernelPKfS0_Pfiii)
        /*0008*/ 	.word	0x00000020


	//----- nvinfo : EIATTR_FRAME_SIZE
	.align		4
.L_1:
        /*000c*/ 	.byte	0x04, 0x11
        /*000e*/ 	.short	(.L_3 - .L_2)
	.align		4
.L_2:
        /*0010*/ 	.word	index@(_Z11mmul_kernelPKfS0_Pfiii)
        /*0014*/ 	.word	0x00000000


	//----- nvinfo : EIATTR_REGCOUNT
	.align		4
.L_3:
        /*0018*/ 	.byte	0x04, 0x2f
        /*001a*/ 	.short	(.L_5 - .L_4)
	.align		4
.L_4:
        /*001c*/ 	.word	index@(_Z22mmul_kernel_not_sharedPKfS0_Pfiii)
        /*0020*/ 	.word	0x00000020


	//----- nvinfo : EIATTR_FRAME_SIZE
	.align		4
.L_5:
        /*0024*/ 	.byte	0x04, 0x11
        /*0026*/ 	.short	(.L_7 - .L_6)
	.align		4
.L_6:
        /*0028*/ 	.word	index@(_Z22mmul_kernel_not_sharedPKfS0_Pfiii)
        /*002c*/ 	.word	0x00000000


	//----- nvinfo : EIATTR_MIN_STACK_SIZE
	.align		4
.L_7:
        /*0030*/ 	.byte	0x04, 0x12
        /*0032*/ 	.short	(.L_9 - .L_8)
	.align		4
.L_8:
        /*0034*/ 	.word	index@(_Z22mmul_kernel_not_sharedPKfS0_Pfiii)
        /*0038*/ 	.word	0x00000000


	//----- nvinfo : EIATTR_MIN_STACK_SIZE
	.align		4
.L_9:
        /*003c*/ 	.byte	0x04, 0x12
        /*003e*/ 	.short	(.L_11 - .L_10)
	.align		4
.L_10:
        /*0040*/ 	.word	index@(_Z11mmul_kernelPKfS0_Pfiii)
        /*0044*/ 	.word	0x00000000
.L_11:


//--------------------- .nv.compat                --------------------------
	.section	.nv.compat,"",@"SHT_CUDA_COMPAT_INFO"
	.align	4
        /*0000*/ 	.byte	0x02, 0x09, 0x00, 0x00, 0x02, 0x02, 0x01, 0x00, 0x02, 0x05, 0x05, 0x00, 0x03, 0x07, 0x01, 0x01
        /*0010*/ 	.byte	0x02, 0x03, 0x00, 0x00, 0x02, 0x06, 0x01, 0x00, 0x04, 0x0b, 0x08, 0x00, 0x09, 0x00, 0x00, 0x00
        /*0020*/ 	.byte	0x00, 0x00, 0x00, 0x00


//--------------------- .nv.info._Z22mmul_kernel_not_sharedPKfS0_Pfiii --------------------------
	.section	.nv.info._Z22mmul_kernel_not_sharedPKfS0_Pfiii,"",@"SHT_CUDA_INFO"
	.sectionflags	@""
	.align	4


	//----- nvinfo : EIATTR_CUDA_API_VERSION
	.align		4
        /*0000*/ 	.byte	0x04, 0x37
        /*0002*/ 	.short	(.L_13 - .L_12)
.L_12:
        /*0004*/ 	.word	0x00000082


	//----- nvinfo : EIATTR_KPARAM_INFO
	.align		4
.L_13:
        /*0008*/ 	.byte	0x04, 0x17
        /*000a*/ 	.short	(.L_15 - .L_14)
.L_14:
        /*000c*/ 	.word	0x00000000
        /*0010*/ 	.short	0x0005
        /*0012*/ 	.short	0x0020
        /*0014*/ 	.byte	0x00, 0xf0, 0x11, 0x00


	//----- nvinfo : EIATTR_KPARAM_INFO
	.align		4
.L_15:
        /*0018*/ 	.byte	0x04, 0x17
        /*001a*/ 	.short	(.L_17 - .L_16)
.L_16:
        /*001c*/ 	.word	0x00000000
        /*0020*/ 	.short	0x0004
        /*0022*/ 	.short	0x001c
        /*0024*/ 	.byte	0x00, 0xf0, 0x11, 0x00


	//----- nvinfo : EIATTR_KPARAM_INFO
	.align		4
.L_17:
        /*0028*/ 	.byte	0x04, 0x17
        /*002a*/ 	.short	(.L_19 - .L_18)
.L_18:
        /*002c*/ 	.word	0x00000000
        /*0030*/ 	.short	0x0003
        /*0032*/ 	.short	0x0018
        /*0034*/ 	.byte	0x00, 0xf0, 0x11, 0x00


	//----- nvinfo : EIATTR_KPARAM_INFO
	.align		4
.L_19:
        /*0038*/ 	.byte	0x04, 0x17
        /*003a*/ 	.short	(.L_21 - .L_20)
.L_20:
        /*003c*/ 	.word	0x00000000
        /*0040*/ 	.short	0x0002
        /*0042*/ 	.short	0x0010
        /*0044*/ 	.byte	0x00, 0xf5, 0x21, 0x00


	//----- nvinfo : EIATTR_KPARAM_INFO
	.align		4
.L_21:
        /*0048*/ 	.byte	0x04, 0x17
        /*004a*/ 	.short	(.L_23 - .L_22)
.L_22:
        /*004c*/ 	.word	0x00000000
        /*0050*/ 	.short	0x0001
        /*0052*/ 	.short	0x0008
        /*0054*/ 	.byte	0x00, 0xf5, 0x21, 0x00


	//----- nvinfo : EIATTR_KPARAM_INFO
	.align		4
.L_23:
        /*0058*/ 	.byte	0x04, 0x17
        /*005a*/ 	.short	(.L_25 - .L_24)
.L_24:
        /*005c*/ 	.word	0x00000000
        /*0060*/ 	.short	0x0000
        /*0062*/ 	.short	0x0000
        /*0064*/ 	.byte	0x00, 0xf5, 0x21, 0x00


	//----- nvinfo : EIATTR_SPARSE_MMA_MASK
	.align		4
.L_25:
        /*0068*/ 	.byte	0x03, 0x50
        /*006a*/ 	.short	0x0000


	//----- nvinfo : EIATTR_MAXREG_COUNT
	.align		4
        /*006c*/ 	.byte	0x03, 0x1b
        /*006e*/ 	.short	0x00ff


	//----- nvinfo : EIATTR_MERCURY_ISA_VERSION
	.align		4
        /*0070*/ 	.byte	0x03, 0x5f
        /*0072*/ 	.short	0x0101


	//----- nvinfo : EIATTR_VRC_CTA_INIT_COUNT
	.align		4
        /*0074*/ 	.byte	0x02, 0x4a
	.zero		1
	.zero		1


	//----- nvinfo : EIATTR_EXIT_INSTR_OFFSETS
	.align		4
        /*0078*/ 	.byte	0x04, 0x1c
        /*007a*/ 	.short	(.L_27 - .L_26)


	//   ....[0]....
.L_26:
        /*007c*/ 	.word	0x00000070


	//   ....[1]....
        /*0080*/ 	.word	0x00000990


	//----- nvinfo : EIATTR_CRS_STACK_SIZE
	.align		4
.L_27:
        /*0084*/ 	.byte	0x04, 0x1e
        /*0086*/ 	.short	(.L_29 - .L_28)
.L_28:
        /*0088*/ 	.word	0x00000000


	//----- nvinfo : EIATTR_CBANK_PARAM_SIZE
	.align		4
.L_29:
        /*008c*/ 	.byte	0x03, 0x19
        /*008e*/ 	.short	0x0024


	//----- nvinfo : EIATTR_PARAM_CBANK
	.align		4
        /*0090*/ 	.byte	0x04, 0x0a
        /*0092*/ 	.short	(.L_31 - .L_30)
	.align		4
.L_30:
        /*0094*/ 	.word	index@(.nv.constant0._Z22mmul_kernel_not_sharedPKfS0_Pfiii)
        /*0098*/ 	.short	0x0380
        /*009a*/ 	.short	0x0024


	//----- nvinfo : EIATTR_SW_WAR
	.align		4
.L_31:
        /*009c*/ 	.byte	0x04, 0x36
        /*009e*/ 	.short	(.L_33 - .L_32)
.L_32:
        /*00a0*/ 	.word	0x00000008
.L_33:


//--------------------- .nv.info._Z11mmul_kernelPKfS0_Pfiii --------------------------
	.section	.nv.info._Z11mmul_kernelPKfS0_Pfiii,"",@"SHT_CUDA_INFO"
	.sectionflags	@""
	.align	4


	//----- nvinfo : EIATTR_CUDA_API_VERSION
	.align		4
        /*0000*/ 	.byte	0x04, 0x37
        /*0002*/ 	.short	(.L_35 - .L_34)
.L_34:
        /*0004*/ 	.word	0x00000082


	//----- nvinfo : EIATTR_KPARAM_INFO
	.align		4
.L_35:
        /*0008*/ 	.byte	0x04, 0x17
        /*000a*/ 	.short	(.L_37 - .L_36)
.L_36:
        /*000c*/ 	.word	0x00000000
        /*0010*/ 	.short	0x0005
        /*0012*/ 	.short	0x0020
        /*0014*/ 	.byte	0x00, 0xf0, 0x11, 0x00


	//----- nvinfo : EIATTR_KPARAM_INFO
	.align		4
.L_37:
        /*0018*/ 	.byte	0x04, 0x17
        /*001a*/ 	.short	(.L_39 - .L_38)
.L_38:
        /*001c*/ 	.word	0x00000000
        /*0020*/ 	.short	0x0004
        /*0022*/ 	.short	0x001c
        /*0024*/ 	.byte	0x00, 0xf0, 0x11, 0x00


	//----- nvinfo : EIATTR_KPARAM_INFO
	.align		4
.L_39:
        /*0028*/ 	.byte	0x04, 0x17
        /*002a*/ 	.short	(.L_41 - .L_40)
.L_40:
        /*002c*/ 	.word	0x00000000
        /*0030*/ 	.short	0x0003
        /*0032*/ 	.short	0x0018
        /*0034*/ 	.byte	0x00, 0xf0, 0x11, 0x00


	//----- nvinfo : EIATTR_KPARAM_INFO
	.align		4
.L_41:
        /*0038*/ 	.byte	0x04, 0x17
        /*003a*/ 	.short	(.L_43 - .L_42)
.L_42:
        /*003c*/ 	.word	0x00000000
        /*0040*/ 	.short	0x0002
        /*0042*/ 	.short	0x0010
        /*0044*/ 	.byte	0x00, 0xf5, 0x21, 0x00


	//----- nvinfo : EIATTR_KPARAM_INFO
	.align		4
.L_43:
        /*0048*/ 	.byte	0x04, 0x17
        /*004a*/ 	.short	(.L_45 - .L_44)
.L_44:
        /*004c*/ 	.word	0x00000000
        /*0050*/ 	.short	0x0001
        /*0052*/ 	.short	0x0008
        /*0054*/ 	.byte	0x00, 0xf5, 0x21, 0x00


	//----- nvinfo : EIATTR_KPARAM_INFO
	.align		4
.L_45:
        /*0058*/ 	.byte	0x04, 0x17
        /*005a*/ 	.short	(.L_47 - .L_46)
.L_46:
        /*005c*/ 	.word	0x00000000
        /*0060*/ 	.short	0x0000
        /*0062*/ 	.short	0x0000
        /*0064*/ 	.byte	0x00, 0xf5, 0x21, 0x00


	//----- nvinfo : EIATTR_SPARSE_MMA_MASK
	.align		4
.L_47:
        /*0068*/ 	.byte	0x03, 0x50
        /*006a*/ 	.short	0x0000


	//----- nvinfo : EIATTR_MAXREG_COUNT
	.align		4
        /*006c*/ 	.byte	0x03, 0x1b
        /*006e*/ 	.short	0x00ff


	//----- nvinfo : EIATTR_NUM_BARRIERS
	.align		4
        /*0070*/ 	.byte	0x02, 0x4c
        /*0072*/ 	.byte	0x01
	.zero		1


	//----- nvinfo : EIATTR_MERCURY_ISA_VERSION
	.align		4
        /*0074*/ 	.byte	0x03, 0x5f
        /*0076*/ 	.short	0x0101


	//----- nvinfo : EIATTR_VRC_CTA_INIT_COUNT
	.align		4
        /*0078*/ 	.byte	0x02, 0x4a
	.zero		1
	.zero		1


	//----- nvinfo : EIATTR_EXIT_INSTR_OFFSETS
	.align		4
        /*007c*/ 	.byte	0x04, 0x1c
        /*007e*/ 	.short	(.L_49 - .L_48)


	//   ....[0]....
.L_48:
        /*0080*/ 	.word	0x00000070


	//   ....[1]....
        /*0084*/ 	.word	0x00000b20


	//----- nvinfo : EIATTR_CRS_STACK_SIZE
	.align		4
.L_49:
        /*0088*/ 	.byte	0x04, 0x1e
        /*008a*/ 	.short	(.L_51 - .L_50)
.L_50:
        /*008c*/ 	.word	0x00000000


	//----- nvinfo : EIATTR_CBANK_PARAM_SIZE
	.align		4
.L_51:
        /*0090*/ 	.byte	0x03, 0x19
        /*0092*/ 	.short	0x0024


	//----- nvinfo : EIATTR_PARAM_CBANK
	.align		4
        /*0094*/ 	.byte	0x04, 0x0a
        /*0096*/ 	.short	(.L_53 - .L_52)
	.align		4
.L_52:
        /*0098*/ 	.word	index@(.nv.constant0._Z11mmul_kernelPKfS0_Pfiii)
        /*009c*/ 	.short	0x0380
        /*009e*/ 	.short	0x0024


	//----- nvinfo : EIATTR_SW_WAR
	.align		4
.L_53:
        /*00a0*/ 	.byte	0x04, 0x36
        /*00a2*/ 	.short	(.L_55 - .L_54)
.L_54:
        /*00a4*/ 	.word	0x00000008
.L_55:


//--------------------- .nv.callgraph             --------------------------
	.section	.nv.callgraph,"",@"SHT_CUDA_CALLGRAPH"
	.align	4
	.sectionentsize	8
	.align		4
        /*0000*/ 	.word	0x00000000
	.align		4
        /*0004*/ 	.word	0xffffffff
	.align		4
        /*0008*/ 	.word	0x00000000
	.align		4
        /*000c*/ 	.word	0xfffffffe
	.align		4
        /*0010*/ 	.word	0x00000000
	.align		4
        /*0014*/ 	.word	0xfffffffd
	.align		4
        /*0018*/ 	.word	0x00000000
	.align		4
        /*001c*/ 	.word	0xfffffffc


//--------------------- .text._Z22mmul_kernel_not_sharedPKfS0_Pfiii --------------------------
	.section	.text._Z22mmul_kernel_not_sharedPKfS0_Pfiii,"ax",@progbits
	.align	128
        .global         _Z22mmul_kernel_not_sharedPKfS0_Pfiii
        .type           _Z22mmul_kernel_not_sharedPKfS0_Pfiii,@function
        .size           _Z22mmul_kernel_not_sharedPKfS0_Pfiii,(.L_x_19 - _Z22mmul_kernel_not_sharedPKfS0_Pfiii)
        .other          _Z22mmul_kernel_not_sharedPKfS0_Pfiii,@"STO_CUDA_ENTRY STV_DEFAULT"
_Z22mmul_kernel_not_sharedPKfS0_Pfiii:
.text._Z22mmul_kernel_not_sharedPKfS0_Pfiii:
[----:B------:R-:W-:Y:S01]  /*0000*/  LDC R1, c[0x0][0x37c] ;  /* 0x0000df00ff017b82 */ /* 0x000fe20000000800 */
[----:B------:R-:W0:Y:S01]  /*0010*/  S2R R13, SR_TID.X ;  /* 0x00000000000d7919 */ /* 0x000e220000002100 */
[----:B------:R-:W0:Y:S01]  /*0020*/  LDCU UR5, c[0x0][0x360] ;  /* 0x00006c00ff0577ac */ /* 0x000e220008000800 */
[----:B------:R-:W0:Y:S01]  /*0030*/  S2R R0, SR_CTAID.X ;  /* 0x0000000000007919 */ /* 0x000e220000002500 */
[----:B------:R-:W1:Y:S01]  /*0040*/  LDCU UR4, c[0x0][0x39c] ;  /* 0x00007380ff0477ac */ /* 0x000e620008000800 */
[----:B0-----:R-:W-:-:S05]  /*0050*/  IMAD R13, R0, UR5, R13 ;  /* 0x00000005000d7c24 */ /* 0x001fca000f8e020d */
[----:B-1----:R-:W-:-:S13]  /*0060*/  ISETP.GE.AND P0, PT, R13, UR4, PT ;  /* 0x000000040d007c0c */ /* 0x002fda000bf06270 */
[----:B------:R-:W-:Y:S05]  /*0070*/  @P0 EXIT ;  /* 0x000000000000094d */ /* 0x000fea0003800000 */
[----:B------:R-:W0:Y:S01]  /*0080*/  LDCU UR6, c[0x0][0x364] ;  /* 0x00006c80ff0677ac */ /* 0x000e220008000800 */
[----:B------:R-:W1:Y:S01]  /*0090*/  LDC R0, c[0x0][0x370] ;  /* 0x0000dc00ff007b82 */ /* 0x000e620000000800 */
[----:B------:R-:W2:Y:S01]  /*00a0*/  S2R R11, SR_TID.Y ;  /* 0x00000000000b7919 */ /* 0x000ea20000002200 */
[----:B------:R-:W0:Y:S01]  /*00b0*/  LDCU UR4, c[0x0][0x374] ;  /* 0x00006e80ff0477ac */ /* 0x000e220008000800 */
[----:B------:R-:W2:Y:S01]  /*00c0*/  S2R R2, SR_CTAID.Y ;  /* 0x0000000000027919 */ /* 0x000ea20000002600 */
[----:B------:R-:W3:Y:S01]  /*00d0*/  LDCU.64 UR8, c[0x0][0x358] ;  /* 0x00006b00ff0877ac */ /* 0x000ee20008000a00 */
[----:B0-----:R-:W-:Y:S01]  /*00e0*/  UIMAD UR4, UR6, UR4, URZ ;  /* 0x00000004060472a4 */ /* 0x001fe2000f8e02ff */
[----:B-1----:R-:W-:-:S05]  /*00f0*/  IMAD R0, R0, UR5, RZ ;  /* 0x0000000500007c24 */ /* 0x002fca000f8e02ff */
[C---:B------:R-:W-:Y:S02]  /*0100*/  LOP3.LUT R10, R0.reuse, 0xfffffff8, RZ, 0xc0, !PT ;  /* 0xfffffff8000a7812 */ /* 0x040fe400078ec0ff */
[----:B------:R-:W-:Y:S02]  /*0110*/  LOP3.LUT R24, R0, 0x7, RZ, 0xc0, !PT ;  /* 0x0000000700187812 */ /* 0x000fe400078ec0ff */
[----:B------:R-:W-:Y:S01]  /*0120*/  IADD3 R12, PT, PT, -R10, RZ, RZ ;  /* 0x000000ff0a0c7210 */ /* 0x000fe20007ffe1ff */
[----:B--23--:R-:W-:-:S07]  /*0130*/  IMAD R11, R2, UR6, R11 ;  /* 0x00000006020b7c24 */ /* 0x00cfce000f8e020b */
.L_x_7:
[----:B0-----:R-:W0:Y:S01]  /*0140*/  LDCU UR5, c[0x0][0x3a0] ;  /* 0x00007400ff0577ac */ /* 0x001e220008000800 */
[----:B------:R-:W-:Y:S01]  /*0150*/  BSSY.RECONVERGENT B0, `(.L_x_0) ;  /* 0x000007f000007945 */ /* 0x000fe20003800200 */
[----:B0-----:R-:W-:-:S13]  /*0160*/  ISETP.GE.AND P0, PT, R11, UR5, PT ;  /* 0x000000050b007c0c */ /* 0x001fda000bf06270 */
[----:B------:R-:W-:Y:S05]  /*0170*/  @P0 BRA `(.L_x_1) ;  /* 0x0000000400f00947 */ /* 0x000fea0003800000 */
[----:B------:R-:W-:-:S07]  /*0180*/  MOV R14, R11 ;  /* 0x0000000b000e7202 */ /* 0x000fce0000000f00 */
.L_x_6:
[----:B------:R-:W-:Y:S01]  /*0190*/  ISETP.NE.AND P0, PT, R0, RZ, PT ;  /* 0x000000ff0000720c */ /* 0x000fe20003f05270 */
[----:B------:R-:W-:-:S12]  /*01a0*/  HFMA2 R8, -RZ, RZ, 0, 0 ;  /* 0x00000000ff087431 */ /* 0x000fd800000001ff */
[----:B0-----:R-:W-:Y:S05]  /*01b0*/  @!P0 BRA `(.L_x_2) ;  /* 0x0000000400b48947 */ /* 0x001fea0003800000 */
[----:B------:R-:W0:Y:S01]  /*01c0*/  LDCU UR5, c[0x0][0x398] ;  /* 0x00007300ff0577ac */ /* 0x000e220008000800 */
[----:B------:R-:W-:Y:S02]  /*01d0*/  ISETP.GE.U32.AND P0, PT, R0, 0x8, PT ;  /* 0x000000080000780c */ /* 0x000fe40003f06070 */
[----:B------:R-:W-:Y:S01]  /*01e0*/  CS2R R8, SRZ ;  /* 0x0000000000087805 */ /* 0x000fe2000001ff00 */
[----:B0-----:R-:W-:-:S10]  /*01f0*/  IMAD R16, R14, UR5, RZ ;  /* 0x000000050e107c24 */ /* 0x001fd4000f8e02ff */
[----:B------:R-:W-:Y:S05]  /*0200*/  @!P0 BRA `(.L_x_3) ;  /* 0x0000000000b88947 */ /* 0x000fea0003800000 */
[----:B------:R-:W-:Y:S02]  /*0210*/  MOV R8, RZ ;  /* 0x000000ff00087202 */ /* 0x000fe40000000f00 */
[----:B------:R-:W-:Y:S02]  /*0220*/  MOV R15, R16 ;  /* 0x00000010000f7202 */ /* 0x000fe40000000f00 */
[----:B------:R-:W-:Y:S02]  /*0230*/  MOV R18, R13 ;  /* 0x0000000d00127202 */ /* 0x000fe40000000f00 */
[----:B------:R-:W-:-:S07]  /*0240*/  MOV R17, R12 ;  /* 0x0000000c00117202 */ /* 0x000fce0000000f00 */
.L_x_4:
[----:B------:R-:W0:Y:S08]  /*0250*/  LDC.64 R2, c[0x0][0x380] ;  /* 0x0000e000ff027b82 */ /* 0x000e300000000a00 */
[----:B------:R-:W1:Y:S08]  /*0260*/  LDC.64 R4, c[0x0][0x388] ;  /* 0x0000e200ff047b82 */ /* 0x000e700000000a00 */
[----:B------:R-:W2:Y:S01]  /*0270*/  LDC R19, c[0x0][0x39c] ;  /* 0x0000e700ff137b82 */ /* 0x000ea20000000800 */
[----:B0-----:R-:W-:-:S05]  /*0280*/  IMAD.WIDE R2, R15, 0x4, R2 ;  /* 0x000000040f027825 */ /* 0x001fca00078e0202 */
[----:B------:R-:W3:Y:S01]  /*0290*/  LDG.E R9, desc[UR8][R2.64] ;  /* 0x0000000802097981 */ /* 0x000ee2000c1e1900 */
[----:B-1----:R-:W-:-:S03]  /*02a0*/  IMAD.WIDE R20, R18, 0x4, R4 ;  /* 0x0000000412147825 */ /* 0x002fc600078e0204 */
[----:B------:R-:W4:Y:S04]  /*02b0*/  LDG.E R28, desc[UR8][R2.64+0x4] ;  /* 0x00000408021c7981 */ /* 0x000f28000c1e1900 */
[----:B------:R-:W3:Y:S01]  /*02c0*/  LDG.E R25, desc[UR8][R20.64] ;  /* 0x0000000814197981 */ /* 0x000ee2000c1e1900 */
[----:B--2---:R-:W-:-:S03]  /*02d0*/  IMAD.WIDE R22, R19, 0x4, R20 ;  /* 0x0000000413167825 */ /* 0x004fc600078e0214 */
[----:B------:R-:W2:Y:S04]  /*02e0*/  LDG.E R26, desc[UR8][R2.64+0x8] ;  /* 0x00000808021a7981 */ /* 0x000ea8000c1e1900 */
[----:B------:R3:W4:Y:S01]  /*02f0*/  LDG.E R27, desc[UR8][R22.64] ;  /* 0x00000008161b7981 */ /* 0x000722000c1e1900 */
[----:B------:R-:W-:-:S04]  /*0300*/  IMAD.WIDE R4, R19, 0x4, R22 ;  /* 0x0000000413047825 */ /* 0x000fc800078e0216 */
[----:B------:R-:W-:-:S04]  /*0310*/  IMAD.WIDE R6, R19, 0x4, R4 ;  /* 0x0000000413067825 */ /* 0x000fc800078e0204 */
[----:B---3--:R-:W-:Y:S01]  /*0320*/  FFMA R23, R9, R25, R8 ;  /* 0x0000001909177223 */ /* 0x008fe20000000008 */
[C---:B------:R-:W-:Y:S01]  /*0330*/  IMAD.WIDE R8, R19.reuse, 0x4, R6 ;  /* 0x0000000413087825 */ /* 0x040fe200078e0206 */
[----:B------:R0:W2:Y:S04]  /*0340*/  LDG.E R25, desc[UR8][R4.64] ;  /* 0x0000000804197981 */ /* 0x0000a8000c1e1900 */
[----:B------:R-:W3:Y:S01]  /*0350*/  LDG.E R6, desc[UR8][R6.64] ;  /* 0x0000000806067981 */ /* 0x000ee2000c1e1900 */
[----:B------:R-:W-:-:S04]  /*0360*/  IMAD.WIDE R20, R19, 0x4, R8 ;  /* 0x0000000413147825 */ /* 0x000fc800078e0208 */
[----:B----4-:R-:W-:Y:S01]  /*0370*/  FFMA R27, R28, R27, R23 ;  /* 0x0000001b1c1b7223 */ /* 0x010fe20000000017 */
[----:B------:R-:W4:Y:S04]  /*0380*/  LDG.E R29, desc[UR8][R8.64] ;  /* 0x00000008081d7981 */ /* 0x000f28000c1e1900 */
[----:B------:R-:W3:Y:S01]  /*0390*/  LDG.E R7, desc[UR8][R2.64+0xc] ;  /* 0x00000c0802077981 */ /* 0x000ee2000c1e1900 */
[----:B------:R-:W-:-:S03]  /*03a0*/  IMAD.WIDE R22, R19, 0x4, R20 ;  /* 0x0000000413167825 */ /* 0x000fc600078e0214 */
[----:B------:R-:W4:Y:S04]  /*03b0*/  LDG.E R8, desc[UR8][R2.64+0x10] ;  /* 0x0000100802087981 */ /* 0x000f28000c1e1900 */
[----:B------:R-:W5:Y:S01]  /*03c0*/  LDG.E R28, desc[UR8][R20.64] ;  /* 0x00000008141c7981 */ /* 0x000f62000c1e1900 */
[----:B0-----:R-:W-:-:S03]  /*03d0*/  IMAD.WIDE R4, R19, 0x4, R22 ;  /* 0x0000000413047825 */ /* 0x001fc600078e0216 */
[----:B------:R-:W5:Y:S04]  /*03e0*/  LDG.E R9, desc[UR8][R2.64+0x18] ;  /* 0x0000180802097981 */ /* 0x000f68000c1e1900 */
[----:B------:R-:W5:Y:S04]  /*03f0*/  LDG.E R5, desc[UR8][R4.64] ;  /* 0x0000000804057981 */ /* 0x000f68000c1e1900 */
[----:B------:R-:W5:Y:S04]  /*0400*/  LDG.E R21, desc[UR8][R2.64+0x14] ;  /* 0x0000140802157981 */ /* 0x000f68000c1e1900 */
[----:B------:R-:W5:Y:S04]  /*0410*/  LDG.E R20, desc[UR8][R2.64+0x1c] ;  /* 0x00001c0802147981 */ /* 0x000f68000c1e1900 */
[----:B------:R-:W5:Y:S01]  /*0420*/  LDG.E R2, desc[UR8][R22.64] ;  /* 0x0000000816027981 */ /* 0x000f62000c1e1900 */
[----:B------:R-:W-:-:S04]  /*0430*/  IADD3 R17, PT, PT, R17, 0x8, RZ ;  /* 0x0000000811117810 */ /* 0x000fc80007ffe0ff */
[----:B------:R-:W-:Y:S02]  /*0440*/  ISETP.NE.AND P0, PT, R17, RZ, PT ;  /* 0x000000ff1100720c */ /* 0x000fe40003f05270 */
[----:B------:R-:W-:Y:S02]  /*0450*/  LEA R18, R19, R18, 0x3 ;  /* 0x0000001213127211 */ /* 0x000fe400078e18ff */
[----:B------:R-:W-:Y:S01]  /*0460*/  IADD3 R15, PT, PT, R15, 0x8, RZ ;  /* 0x000000080f0f7810 */ /* 0x000fe20007ffe0ff */
[----:B--2---:R-:W-:-:S04]  /*0470*/  FFMA R26, R26, R25, R27 ;  /* 0x000000191a1a7223 */ /* 0x004fc8000000001b */
[----:B---3--:R-:W-:-:S04]  /*0480*/  FFMA R7, R7, R6, R26 ;  /* 0x0000000607077223 */ /* 0x008fc8000000001a */
[----:B----4-:R-:W-:-:S04]  /*0490*/  FFMA R8, R8, R29, R7 ;  /* 0x0000001d08087223 */ /* 0x010fc80000000007 */
[----:B-----5:R-:W-:-:S04]  /*04a0*/  FFMA R8, R21, R28, R8 ;  /* 0x0000001c15087223 */ /* 0x020fc80000000008 */
[----:B------:R-:W-:-:S04]  /*04b0*/  FFMA R9, R9, R2, R8 ;  /* 0x0000000209097223 */ /* 0x000fc80000000008 */
[----:B------:R-:W-:Y:S01]  /*04c0*/  FFMA R8, R20, R5, R9 ;  /* 0x0000000514087223 */ /* 0x000fe20000000009 */
[----:B------:R-:W-:Y:S06]  /*04d0*/  @P0 BRA `(.L_x_4) ;  /* 0xfffffffc005c0947 */ /* 0x000fec000383ffff */
[----:B------:R-:W-:-:S07]  /*04e0*/  MOV R9, R10 ;  /* 0x0000000a00097202 */ /* 0x000fce0000000f00 */
.L_x_3:
[----:B------:R-:W-:-:S13]  /*04f0*/  ISETP.NE.AND P0, PT, R24, RZ, PT ;  /* 0x000000ff1800720c */ /* 0x000fda0003f05270 */
[----:B------:R-:W-:Y:S05]  /*0500*/  @!P0 BRA `(.L_x_2) ;  /* 0x0000000000e08947 */ /* 0x000fea0003800000 */
[----:B------:R-:W-:Y:S02]  /*0510*/  IADD3 R2, PT, PT, R24, -0x1, RZ ;  /* 0xffffffff18027810 */ /* 0x000fe40007ffe0ff */
[----:B------:R-:W-:Y:S02]  /*0520*/  LOP3.LUT P1, R17, R0, 0x3, RZ, 0xc0, !PT ;  /* 0x0000000300117812 */ /* 0x000fe4000782c0ff */
[----:B------:R-:W-:-:S13]  /*0530*/  ISETP.GE.U32.AND P0, PT, R2, 0x3, PT ;  /* 0x000000030200780c */ /* 0x000fda0003f06070 */
[----:B------:R-:W-:Y:S05]  /*0540*/  @!P0 BRA `(.L_x_5) ;  /* 0x00000000005c8947 */ /* 0x000fea0003800000 */
[----:B------:R-:W0:Y:S01]  /*0550*/  LDC R21, c[0x0][0x39c] ;  /* 0x0000e700ff157b82 */ /* 0x000e220000000800 */
[----:B------:R-:W-:-:S07]  /*0560*/  IADD3 R7, PT, PT, R16, R9, RZ ;  /* 0x0000000910077210 */ /* 0x000fce0007ffe0ff */
[----:B------:R-:W1:Y:S08]  /*0570*/  LDC.64 R4, c[0x0][0x388] ;  /* 0x0000e200ff047b82 */ /* 0x000e700000000a00 */
[----:B------:R-:W2:Y:S01]  /*0580*/  LDC.64 R2, c[0x0][0x380] ;  /* 0x0000e000ff027b82 */ /* 0x000ea20000000a00 */
[----:B0-----:R-:W-:-:S04]  /*0590*/  IMAD R15, R9, R21, R13 ;  /* 0x00000015090f7224 */ /* 0x001fc800078e020d */
[----:B-1----:R-:W-:-:S04]  /*05a0*/  IMAD.WIDE R4, R15, 0x4, R4 ;  /* 0x000000040f047825 */ /* 0x002fc800078e0204 */
[----:B--2---:R-:W-:-:S04]  /*05b0*/  IMAD.WIDE R2, R7, 0x4, R2 ;  /* 0x0000000407027825 */ /* 0x004fc800078e0202 */
[C---:B------:R-:W-:Y:S01]  /*05c0*/  IMAD.WIDE R6, R21.reuse, 0x4, R4 ;  /* 0x0000000415067825 */ /* 0x040fe200078e0204 */
[----:B------:R-:W2:Y:S04]  /*05d0*/  LDG.E R15, desc[UR8][R2.64] ;  /* 0x00000008020f7981 */ /* 0x000ea8000c1e1900 */
[----:B------:R-:W2:Y:S01]  /*05e0*/  LDG.E R4, desc[UR8][R4.64] ;  /* 0x0000000804047981 */ /* 0x000ea2000c1e1900 */
[----:B------:R-:W-:-:S03]  /*05f0*/  IMAD.WIDE R18, R21, 0x4, R6 ;  /* 0x0000000415127825 */ /* 0x000fc600078e0206 */
[----:B------:R-:W3:Y:S04]  /*0600*/  LDG.E R6, desc[UR8][R6.64] ;  /* 0x0000000806067981 */ /* 0x000ee8000c1e1900 */
[----:B------:R-:W3:Y:S01]  /*0610*/  LDG.E R22, desc[UR8][R2.64+0x4] ;  /* 0x0000040802167981 */ /* 0x000ee2000c1e1900 */
[----:B------:R-:W-:-:S03]  /*0620*/  IMAD.WIDE R20, R21, 0x4, R18 ;  /* 0x0000000415147825 */ /* 0x000fc600078e0212 */
[----:B------:R-:W4:Y:S04]  /*0630*/  LDG.E R23, desc[UR8][R18.64] ;  /* 0x0000000812177981 */ /* 0x000f28000c1e1900 */
[----:B------:R-:W4:Y:S04]  /*0640*/  LDG.E R26, desc[UR8][R2.64+0x8] ;  /* 0x00000808021a7981 */ /* 0x000f28000c1e1900 */
[----:B------:R-:W5:Y:S04]  /*0650*/  LDG.E R28, desc[UR8][R2.64+0xc] ;  /* 0x00000c08021c7981 */ /* 0x000f68000c1e1900 */
[----:B------:R-:W5:Y:S01]  /*0660*/  LDG.E R20, desc[UR8][R20.64] ;  /* 0x0000000814147981 */ /* 0x000f62000c1e1900 */
[----:B------:R-:W-:Y:S01]  /*0670*/  IADD3 R9, PT, PT, R9, 0x4, RZ ;  /* 0x0000000409097810 */ /* 0x000fe20007ffe0ff */
[----:B--2---:R-:W-:-:S04]  /*0680*/  FFMA R15, R15, R4, R8 ;  /* 0x000000040f0f7223 */ /* 0x004fc80000000008 */
[----:B---3--:R-:W-:-:S04]  /*0690*/  FFMA R15, R22, R6, R15 ;  /* 0x00000006160f7223 */ /* 0x008fc8000000000f */
[----:B----4-:R-:W-:-:S04]  /*06a0*/  FFMA R15, R26, R23, R15 ;  /* 0x000000171a0f7223 */ /* 0x010fc8000000000f */
[----:B-----5:R-:W-:-:S07]  /*06b0*/  FFMA R8, R28, R20, R15 ;  /* 0x000000141c087223 */ /* 0x020fce000000000f */
.L_x_5:
[----:B------:R-:W-:Y:S05]  /*06c0*/  @!P1 BRA `(.L_x_2) ;  /* 0x0000000000709947 */ /* 0x000fea0003800000 */
[----:B------:R-:W-:Y:S01]  /*06d0*/  ISETP.NE.AND P0, PT, R17, 0x1, PT ;  /* 0x000000011100780c */ /* 0x000fe20003f05270 */
[----:B------:R-:W0:Y:S01]  /*06e0*/  LDC.64 R6, c[0x0][0x388] ;  /* 0x0000e200ff067b82 */ /* 0x000e220000000a00 */
[----:B------:R-:W-:-:S04]  /*06f0*/  LOP3.LUT R2, R0, 0x1, RZ, 0xc0, !PT ;  /* 0x0000000100027812 */ /* 0x000fc800078ec0ff */
[----:B------:R-:W-:-:S03]  /*0700*/  ISETP.NE.U32.AND P1, PT, R2, 0x1, PT ;  /* 0x000000010200780c */ /* 0x000fc60003f25070 */
[----:B------:R-:W1:Y:S04]  /*0710*/  LDC.64 R18, c[0x0][0x380] ;  /* 0x0000e000ff127b82 */ /* 0x000e680000000a00 */
[----:B------:R-:W-:-:S04]  /*0720*/  @P0 IADD3 R15, PT, PT, R16, R9, RZ ;  /* 0x00000009100f0210 */ /* 0x000fc80007ffe0ff */
[----:B------:R-:W2:Y:S08]  /*0730*/  @P0 LDC R22, c[0x0][0x39c] ;  /* 0x0000e700ff160b82 */ /* 0x000eb00000000800 */
[----:B------:R-:W3:Y:S08]  /*0740*/  @!P1 LDC R20, c[0x0][0x39c] ;  /* 0x0000e700ff149b82 */ /* 0x000ef00000000800 */
[----:B------:R-:W4:Y:S01]  /*0750*/  LDC.64 R2, c[0x0][0x380] ;  /* 0x0000e000ff027b82 */ /* 0x000f220000000a00 */
[----:B-1----:R-:W-:-:S05]  /*0760*/  @P0 IMAD.WIDE R18, R15, 0x4, R18 ;  /* 0x000000040f120825 */ /* 0x002fca00078e0212 */
[----:B------:R-:W5:Y:S02]  /*0770*/  @P0 LDG.E R23, desc[UR8][R18.64] ;  /* 0x0000000812170981 */ /* 0x000f64000c1e1900 */
[----:B------:R-:W1:Y:S01]  /*0780*/  LDC.64 R4, c[0x0][0x388] ;  /* 0x0000e200ff047b82 */ /* 0x000e620000000a00 */
[C---:B--2---:R-:W-:Y:S01]  /*0790*/  @P0 IMAD R17, R9.reuse, R22, R13 ;  /* 0x0000001609110224 */ /* 0x044fe200078e020d */
[----:B------:R-:W-:-:S03]  /*07a0*/  @P0 IADD3 R9, PT, PT, R9, 0x2, RZ ;  /* 0x0000000209090810 */ /* 0x000fc60007ffe0ff */
[----:B0-----:R-:W-:Y:S01]  /*07b0*/  @P0 IMAD.WIDE R6, R17, 0x4, R6 ;  /* 0x0000000411060825 */ /* 0x001fe200078e0206 */
[----:B------:R-:W-:-:S03]  /*07c0*/  @!P1 IADD3 R21, PT, PT, R16, R9, RZ ;  /* 0x0000000910159210 */ /* 0x000fc60007ffe0ff */
[----:B---3--:R-:W-:Y:S01]  /*07d0*/  @!P1 IMAD R9, R9, R20, R13 ;  /* 0x0000001409099224 */ /* 0x008fe200078e020d */
[----:B------:R-:W5:Y:S01]  /*07e0*/  @P0 LDG.E R15, desc[UR8][R6.64] ;  /* 0x00000008060f0981 */ /* 0x000f62000c1e1900 */
[----:B------:R-:W-:-:S03]  /*07f0*/  @P0 IMAD.WIDE R16, R22, 0x4, R6 ;  /* 0x0000000416100825 */ /* 0x000fc600078e0206 */
[----:B------:R-:W2:Y:S01]  /*0800*/  @P0 LDG.E R20, desc[UR8][R18.64+0x4] ;  /* 0x0000040812140981 */ /* 0x000ea2000c1e1900 */
[----:B----4-:R-:W-:-:S03]  /*0810*/  @!P1 IMAD.WIDE R2, R21, 0x4, R2 ;  /* 0x0000000415029825 */ /* 0x010fc600078e0202 */
[----:B------:R-:W2:Y:S04]  /*0820*/  @P0 LDG.E R16, desc[UR8][R16.64] ;  /* 0x0000000810100981 */ /* 0x000ea8000c1e1900 */
[----:B------:R-:W3:Y:S01]  /*0830*/  @!P1 LDG.E R3, desc[UR8][R2.64] ;  /* 0x0000000802039981 */ /* 0x000ee2000c1e1900 */
[----:B-1----:R-:W-:-:S06]  /*0840*/  @!P1 IMAD.WIDE R4, R9, 0x4, R4 ;  /* 0x0000000409049825 */ /* 0x002fcc00078e0204 */
[----:B------:R-:W3:Y:S01]  /*0850*/  @!P1 LDG.E R4, desc[UR8][R4.64] ;  /* 0x0000000804049981 */ /* 0x000ee2000c1e1900 */
[----:B-----5:R-:W-:-:S04]  /*0860*/  @P0 FFMA R15, R23, R15, R8 ;  /* 0x0000000f170f0223 */ /* 0x020fc80000000008 */
[----:B--2---:R-:W-:-:S04]  /*0870*/  @P0 FFMA R8, R20, R16, R15 ;  /* 0x0000001014080223 */ /* 0x004fc8000000000f */
[----:B---3--:R-:W-:-:S07]  /*0880*/  @!P1 FFMA R8, R3, R4, R8 ;  /* 0x0000000403089223 */ /* 0x008fce0000000008 */
.L_x_2:
[----:B------:R-:W0:Y:S01]  /*0890*/  LDC.64 R2, c[0x0][0x390] ;  /* 0x0000e400ff027b82 */ /* 0x000e220000000a00 */
[----:B------:R-:W1:Y:S02]  /*08a0*/  LDCU UR5, c[0x0][0x39c] ;  /* 0x00007380ff0577ac */ /* 0x000e640008000800 */
[----:B-1----:R-:W-:Y:S01]  /*08b0*/  IMAD R5, R14, UR5, R13 ;  /* 0x000000050e057c24 */ /* 0x002fe2000f8e020d */
[----:B------:R-:W1:Y:S03]  /*08c0*/  LDCU UR5, c[0x0][0x3a0] ;  /* 0x00007400ff0577ac */ /* 0x000e660008000800 */
[----:B0-----:R-:W-:-:S05]  /*08d0*/  IMAD.WIDE R2, R5, 0x4, R2 ;  /* 0x0000000405027825 */ /* 0x001fca00078e0202 */
[----:B------:R-:W2:Y:S01]  /*08e0*/  LDG.E R5, desc[UR8][R2.64] ;  /* 0x0000000802057981 */ /* 0x000ea2000c1e1900 */
[----:B------:R-:W-:-:S04]  /*08f0*/  IADD3 R14, PT, PT, R14, UR4, RZ ;  /* 0x000000040e0e7c10 */ /* 0x000fc8000fffe0ff */
[----:B-1----:R-:W-:Y:S01]  /*0900*/  ISETP.GE.AND P0, PT, R14, UR5, PT ;  /* 0x000000050e007c0c */ /* 0x002fe2000bf06270 */
[----:B--2---:R-:W-:-:S05]  /*0910*/  FADD R5, R5, R8 ;  /* 0x0000000805057221 */ /* 0x004fca0000000000 */
[----:B------:R0:W-:Y:S07]  /*0920*/  STG.E desc[UR8][R2.64], R5 ;  /* 0x0000000502007986 */ /* 0x0001ee000c101908 */
[----:B------:R-:W-:Y:S05]  /*0930*/  @!P0 BRA `(.L_x_6) ;  /* 0xfffffff800148947 */ /* 0x000fea000383ffff */
.L_x_1:
[----:B------:R-:W-:Y:S05]  /*0940*/  BSYNC.RECONVERGENT B0 ;  /* 0x0000000000007941 */ /* 0x000fea0003800200 */
.L_x_0:
[----:B------:R-:W1:Y:S01]  /*0950*/  LDCU UR5, c[0x0][0x39c] ;  /* 0x00007380ff0577ac */ /* 0x000e620008000800 */
[----:B------:R-:W-:-:S04]  /*0960*/  IADD3 R13, PT, PT, R0, R13, RZ ;  /* 0x0000000d000d7210 */ /* 0x000fc80007ffe0ff */
[----:B-1----:R-:W-:-:S13]  /*0970*/  ISETP.GE.AND P0, PT, R13, UR5, PT ;  /* 0x000000050d007c0c */ /* 0x002fda000bf06270 */
[----:B------:R-:W-:Y:S05]  /*0980*/  @!P0 BRA `(.L_x_7) ;  /* 0xfffffff400ec8947 */ /* 0x000fea000383ffff */
[----:B------:R-:W-:Y:S05]  /*0990*/  EXIT ;  /* 0x000000000000794d */ /* 0x000fea0003800000 */
.L_x_8:
[----:B------:R-:W-:-:S00]  /*09a0*/  BRA `(.L_x_8) ;  /* 0xfffffffc00fc7947 */ /* 0x000fc0000383ffff */
[----:B------:R-:W-:-:S00]  /*09b0*/  NOP ;  /* 0x0000000000007918 */ /* 0x000fc00000000000 */
        /* <DEDUP_REMOVED lines=12> */
.L_x_19:


//--------------------- .text._Z11mmul_kernelPKfS0_Pfiii --------------------------
	.section	.text._Z11mmul_kernelPKfS0_Pfiii,"ax",@progbits
	.align	128
        .global         _Z11mmul_kernelPKfS0_Pfiii
        .type           _Z11mmul_kernelPKfS0_Pfiii,@function
        .size           _Z11mmul_kernelPKfS0_Pfiii,(.L_x_20 - _Z11mmul_kernelPKfS0_Pfiii)
        .other          _Z11mmul_kernelPKfS0_Pfiii,@"STO_CUDA_ENTRY STV_DEFAULT"
_Z11mmul_kernelPKfS0_Pfiii:
.text._Z11mmul_kernelPKfS0_Pfiii:
[----:B------:R-:W-:Y:S01]  /*0000*/  LDC R1, c[0x0][0x37c] ;  /* 0x0000df00ff017b82 */ /* 0x000fe20000000800 */
[----:B------:R-:W0:Y:S07]  /*0010*/  S2R R18, SR_TID.X ;  /* 0x0000000000127919 */ /* 0x000e2e0000002100 */
[----:B------:R-:W0:Y:S01]  /*0020*/  S2UR UR4, SR_CTAID.X ;  /* 0x00000000000479c3 */ /* 0x000e220000002500 */
[----:B------:R-:W1:Y:S07]  /*0030*/  LDCU UR5, c[0x0][0x39c] ;  /* 0x00007380ff0577ac */ /* 0x000e6e0008000800 */
[----:B------:R-:W0:Y:S02]  /*0040*/  LDC R19, c[0x0][0x360] ;  /* 0x0000d800ff137b82 */ /* 0x000e240000000800 */
[----:B0-----:R-:W-:-:S05]  /*0050*/  IMAD R17, R19, UR4, R18 ;  /* 0x0000000413117c24 */ /* 0x001fca000f8e0212 */
[----:B-1----:R-:W-:-:S13]  /*0060*/  ISETP.GE.AND P0, PT, R17, UR5, PT ;  /* 0x0000000511007c0c */ /* 0x002fda000bf06270 */
[----:B------:R-:W-:Y:S05]  /*0070*/  @P0 EXIT ;  /* 0x000000000000094d */ /* 0x000fea0003800000 */
[----:B------:R-:W0:Y:S01]  /*0080*/  S2R R16, SR_TID.Y ;  /* 0x0000000000107919 */ /* 0x000e220000002200 */
[----:B------:R-:W1:Y:S01]  /*0090*/  S2UR UR5, SR_CgaCtaId ;  /* 0x00000000000579c3 */ /* 0x000e620000008800 */
[C---:B------:R-:W-:Y:S01]  /*00a0*/  LOP3.LUT R0, R19.reuse, 0x7, RZ, 0xc0, !PT ;  /* 0x0000000713007812 */ /* 0x040fe200078ec0ff */
[----:B------:R-:W2:Y:S01]  /*00b0*/  LDCU UR6, c[0x0][0x364] ;  /* 0x00006c80ff0677ac */ /* 0x000ea20008000800 */
[----:B------:R-:W3:Y:S01]  /*00c0*/  S2R R13, SR_CTAID.Y ;  /* 0x00000000000d7919 */ /* 0x000ee20000002600 */
[C---:B------:R-:W-:Y:S02]  /*00d0*/  LOP3.LUT R12, R19.reuse, 0xfffffff8, RZ, 0xc0, !PT ;  /* 0xfffffff8130c7812 */ /* 0x040fe400078ec0ff */
[----:B------:R-:W-:Y:S01]  /*00e0*/  IADD3 R0, PT, PT, R0, -0x1, RZ ;  /* 0xffffffff00007810 */ /* 0x000fe20007ffe0ff */
[----:B------:R-:W4:Y:S01]  /*00f0*/  LDCU UR8, c[0x0][0x370] ;  /* 0x00006e00ff0877ac */ /* 0x000f220008000800 */
[C---:B------:R-:W-:Y:S02]  /*0100*/  LOP3.LUT R21, R19.reuse, 0x3, RZ, 0xc0, !PT ;  /* 0x0000000313157812 */ /* 0x040fe400078ec0ff */
[----:B------:R-:W-:Y:S01]  /*0110*/  ISETP.GE.U32.AND P0, PT, R0, 0x3, PT ;  /* 0x000000030000780c */ /* 0x000fe20003f06070 */
[----:B------:R-:W2:Y:S01]  /*0120*/  LDCU UR7, c[0x0][0x374] ;  /* 0x00006e80ff0777ac */ /* 0x000ea20008000800 */
[C---:B------:R-:W-:Y:S01]  /*0130*/  IMAD R0, R19.reuse, R19, RZ ;  /* 0x0000001313007224 */ /* 0x040fe200078e02ff */
[----:B------:R-:W-:Y:S01]  /*0140*/  LOP3.LUT R14, R19, 0x7f8, RZ, 0xc0, !PT ;  /* 0x000007f8130e7812 */ /* 0x000fe200078ec0ff */
[----:B------:R-:W-:-:S02]  /*0150*/  UMOV UR4, 0x400 ;  /* 0x0000040000047882 */ /* 0x000fc40000000000 */
[----:B------:R-:W-:Y:S01]  /*0160*/  IMAD.SHL.U32 R3, R0, 0x4, RZ ;  /* 0x0000000400037824 */ /* 0x000fe200078e00ff */
[----:B------:R-:W-:Y:S01]  /*0170*/  IADD3 R12, PT, PT, -R12, RZ, RZ ;  /* 0x000000ff0c0c7210 */ /* 0x000fe20007ffe1ff */
[----:B------:R-:W3:Y:S02]  /*0180*/  LDCU.64 UR10, c[0x0][0x358] ;  /* 0x00006b00ff0a77ac */ /* 0x000ee40008000a00 */
[----:B------:R-:W-:Y:S01]  /*0190*/  IMAD R8, R18, 0x4, R3 ;  /* 0x0000000412087824 */ /* 0x000fe200078e0203 */
[----:B-1----:R-:W-:Y:S02]  /*01a0*/  ULEA UR4, UR5, UR4, 0x18 ;  /* 0x0000000405047291 */ /* 0x002fe4000f8ec0ff */
[----:B--2---:R-:W-:-:S04]  /*01b0*/  UIMAD UR5, UR6, UR7, URZ ;  /* 0x00000007060572a4 */ /* 0x004fc8000f8e02ff */
[----:B------:R-:W-:Y:S02]  /*01c0*/  VIADD R11, R3, UR4 ;  /* 0x00000004030b7c36 */ /* 0x000fe40008000000 */
[----:B0-----:R-:W-:Y:S02]  /*01d0*/  IMAD R15, R19, R16, RZ ;  /* 0x00000010130f7224 */ /* 0x001fe400078e02ff */
[----:B------:R-:W-:Y:S02]  /*01e0*/  VIADD R8, R8, UR4 ;  /* 0x0000000408087c36 */ /* 0x000fe40008000000 */
[----:B---3--:R-:W-:Y:S01]  /*01f0*/  IMAD R13, R13, UR6, R16 ;  /* 0x000000060d0d7c24 */ /* 0x008fe2000f8e0210 */
[C---:B------:R-:W-:Y:S02]  /*0200*/  IADD3 R0, PT, PT, R15.reuse, R18, RZ ;  /* 0x000000120f007210 */ /* 0x040fe40007ffe0ff */
[----:B------:R-:W-:Y:S02]  /*0210*/  LEA R7, R15, UR4, 0x2 ;  /* 0x000000040f077c11 */ /* 0x000fe4000f8e10ff */
[----:B------:R-:W-:-:S02]  /*0220*/  LEA R10, R0, UR4, 0x2 ;  /* 0x00000004000a7c11 */ /* 0x000fc4000f8e10ff */
[----:B------:R-:W-:Y:S02]  /*0230*/  LEA R9, R0, R11, 0x2 ;  /* 0x0000000b00097211 */ /* 0x000fe400078e10ff */
[----:B----4-:R-:W-:-:S07]  /*0240*/  IADD3 R7, PT, PT, R7, 0x10, RZ ;  /* 0x0000001007077810 */ /* 0x010fce0007ffe0ff */
.L_x_17:
[----:B0-----:R-:W0:Y:S02]  /*0250*/  LDCU UR4, c[0x0][0x3a0] ;  /* 0x00007400ff0477ac */ /* 0x001e240008000800 */
[----:B0-----:R-:W-:-:S13]  /*0260*/  ISETP.GE.AND P1, PT, R13, UR4, PT ;  /* 0x000000040d007c0c */ /* 0x001fda000bf26270 */
[----:B------:R-:W-:Y:S05]  /*0270*/  @P1 BRA `(.L_x_9) ;  /* 0x0000000800181947 */ /* 0x000fea0003800000 */
[----:B------:R-:W-:-:S07]  /*0280*/  IMAD.MOV.U32 R6, RZ, RZ, R13 ;  /* 0x000000ffff067224 */ /* 0x000fce00078e000d */
.L_x_16:
[----:B0-----:R-:W0:Y:S01]  /*0290*/  LDCU UR4, c[0x0][0x398] ;  /* 0x00007300ff0477ac */ /* 0x001e220008000800 */
[----:B------:R-:W-:Y:S02]  /*02a0*/  HFMA2 R0, -RZ, RZ, 0, 0 ;  /* 0x00000000ff007431 */ /* 0x000fe400000001ff */
[----:B------:R-:W-:Y:S02]  /*02b0*/  IMAD.MOV.U32 R23, RZ, RZ, RZ ;  /* 0x000000ffff177224 */ /* 0x000fe400078e00ff */
[----:B0-----:R-:W-:-:S07]  /*02c0*/  IMAD R22, R6, UR4, R18 ;  /* 0x0000000406167c24 */ /* 0x001fce000f8e0212 */
.L_x_15:
[----:B------:R-:W0:Y:S01]  /*02d0*/  LDC R20, c[0x0][0x39c] ;  /* 0x0000e700ff147b82 */ /* 0x000e220000000800 */
[CC--:B------:R-:W-:Y:S02]  /*02e0*/  IMAD R24, R19.reuse, R23.reuse, R16 ;  /* 0x0000001713187224 */ /* 0x0c0fe400078e0210 */
[----:B------:R-:W-:-:S05]  /*02f0*/  IMAD R25, R19, R23, R22 ;  /* 0x0000001713197224 */ /* 0x000fca00078e0216 */
[----:B------:R-:W1:Y:S08]  /*0300*/  LDC.64 R4, c[0x0][0x380] ;  /* 0x0000e000ff047b82 */ /* 0x000e700000000a00 */
[----:B------:R-:W2:Y:S01]  /*0310*/  LDC.64 R2, c[0x0][0x388] ;  /* 0x0000e200ff027b82 */ /* 0x000ea20000000a00 */
[----:B0-----:R-:W-:Y:S02]  /*0320*/  IMAD R27, R24, R20, R17 ;  /* 0x00000014181b7224 */ /* 0x001fe400078e0211 */
[----:B-1----:R-:W-:-:S06]  /*0330*/  IMAD.WIDE.U32 R4, R25, 0x4, R4 ;  /* 0x0000000419047825 */ /* 0x002fcc00078e0004 */
[----:B------:R-:W3:Y:S01]  /*0340*/  LDG.E R5, desc[UR10][R4.64] ;  /* 0x0000000a04057981 */ /* 0x000ee2000c1e1900 */
[----:B--2---:R-:W-:-:S06]  /*0350*/  IMAD.WIDE.U32 R2, R27, 0x4, R2 ;  /* 0x000000041b027825 */ /* 0x004fcc00078e0002 */
[----:B------:R-:W2:Y:S01]  /*0360*/  LDG.E R2, desc[UR10][R2.64] ;  /* 0x0000000a02027981 */ /* 0x000ea2000c1e1900 */
[----:B------:R-:W-:Y:S01]  /*0370*/  ISETP.GE.U32.AND P2, PT, R19, 0x8, PT ;  /* 0x000000081300780c */ /* 0x000fe20003f46070 */
[----:B------:R-:W-:Y:S05]  /*0380*/  WARPSYNC.ALL ;  /* 0x0000000000007948 */ /* 0x000fea0003800000 */
[----:B------:R-:W-:Y:S02]  /*0390*/  IADD3 R23, PT, PT, R23, 0x1, RZ ;  /* 0x0000000117177810 */ /* 0x000fe40007ffe0ff */
[----:B------:R-:W-:Y:S02]  /*03a0*/  MOV R24, RZ ;  /* 0x000000ff00187202 */ /* 0x000fe40000000f00 */
[----:B------:R-:W-:Y:S01]  /*03b0*/  ISETP.NE.AND P1, PT, R23, UR8, PT ;  /* 0x0000000817007c0c */ /* 0x000fe2000bf25270 */
[----:B---3--:R0:W-:Y:S04]  /*03c0*/  STS [R10], R5 ;  /* 0x000000050a007388 */ /* 0x0081e80000000800 */
[----:B--2---:R0:W-:Y:S01]  /*03d0*/  STS [R9], R2 ;  /* 0x0000000209007388 */ /* 0x0041e20000000800 */
[----:B------:R-:W-:Y:S06]  /*03e0*/  BAR.SYNC.DEFER_BLOCKING 0x0 ;  /* 0x0000000000007b1d */ /* 0x000fec0000010000 */
[----:B------:R-:W-:Y:S05]  /*03f0*/  @!P2 BRA `(.L_x_10) ;  /* 0x0000000000a0a947 */ /* 0x000fea0003800000 */
[----:B0-----:R-:W-:Y:S01]  /*0400*/  IMAD.MOV.U32 R2, RZ, RZ, R7 ;  /* 0x000000ffff027224 */ /* 0x001fe200078e0007 */
[----:B------:R-:W-:Y:S02]  /*0410*/  MOV R4, R8 ;  /* 0x0000000800047202 */ /* 0x000fe40000000f00 */
[----:B------:R-:W-:-:S07]  /*0420*/  MOV R3, R12 ;  /* 0x0000000c00037202 */ /* 0x000fce0000000f00 */
.L_x_11:
[----:B------:R-:W-:Y:S01]  /*0430*/  LDS R5, [R2+-0x10] ;  /* 0xfffff00002057984 */ /* 0x000fe20000000800 */
[----:B------:R-:W-:Y:S01]  /*0440*/  IMAD R26, R19, 0x4, R4 ;  /* 0x00000004131a7824 */ /* 0x000fe200078e0204 */
[----:B------:R-:W-:Y:S02]  /*0450*/  IADD3 R3, PT, PT, R3, 0x8, RZ ;  /* 0x0000000803037810 */ /* 0x000fe40007ffe0ff */
[----:B------:R0:W1:Y:S02]  /*0460*/  LDS R24, [R4] ;  /* 0x0000000004187984 */ /* 0x0000640000000800 */
[----:B------:R-:W-:Y:S02]  /*0470*/  LEA R28, R19, R26, 0x2 ;  /* 0x0000001a131c7211 */ /* 0x000fe400078e10ff */
[----:B------:R-:W-:Y:S02]  /*0480*/  ISETP.NE.AND P2, PT, R3, RZ, PT ;  /* 0x000000ff0300720c */ /* 0x000fe40003f45270 */
[----:B------:R-:W-:-:S02]  /*0490*/  LEA R25, R19, R28, 0x2 ;  /* 0x0000001c13197211 */ /* 0x000fc400078e10ff */
[----:B0-----:R-:W-:-:S03]  /*04a0*/  LEA R4, R19, R4, 0x5 ;  /* 0x0000000413047211 */ /* 0x001fc600078e28ff */
[----:B------:R-:W-:Y:S02]  /*04b0*/  IMAD R27, R19, 0x4, R25 ;  /* 0x00000004131b7824 */ /* 0x000fe400078e0219 */
[----:B-1----:R-:W-:Y:S02]  /*04c0*/  FFMA R5, R5, R24, R0 ;  /* 0x0000001805057223 */ /* 0x002fe40000000000 */
[----:B------:R-:W-:Y:S04]  /*04d0*/  LDS R0, [R2+-0xc] ;  /* 0xfffff40002007984 */ /* 0x000fe80000000800 */
[----:B------:R0:W1:Y:S02]  /*04e0*/  LDS R24, [R26] ;  /* 0x000000001a187984 */ /* 0x0000640000000800 */
[----:B0-----:R-:W-:Y:S01]  /*04f0*/  LEA R26, R19, R27, 0x2 ;  /* 0x0000001b131a7211 */ /* 0x001fe200078e10ff */
[----:B-1----:R-:W-:-:S02]  /*0500*/  FFMA R0, R0, R24, R5 ;  /* 0x0000001800007223 */ /* 0x002fc40000000005 */
[----:B------:R-:W-:Y:S04]  /*0510*/  LDS R5, [R2+-0x8] ;  /* 0xfffff80002057984 */ /* 0x000fe80000000800 */
[----:B------:R0:W1:Y:S02]  /*0520*/  LDS R24, [R28] ;  /* 0x000000001c187984 */ /* 0x0000640000000800 */
[----:B0-----:R-:W-:-:S05]  /*0530*/  LEA R28, R19, R26, 0x2 ;  /* 0x0000001a131c7211 */ /* 0x001fca00078e10ff */
[----:B------:R-:W-:-:S06]  /*0540*/  IMAD R29, R19, 0x4, R28 ;  /* 0x00000004131d7824 */ /* 0x000fcc00078e021c */
[----:B------:R-:W-:Y:S01]  /*0550*/  LDS R29, [R29] ;  /* 0x000000001d1d7984 */ /* 0x000fe20000000800 */
[----:B-1----:R-:W-:-:S03]  /*0560*/  FFMA R0, R5, R24, R0 ;  /* 0x0000001805007223 */ /* 0x002fc60000000000 */
[----:B------:R-:W-:Y:S04]  /*0570*/  LDS R5, [R2+-0x4] ;  /* 0xfffffc0002057984 */ /* 0x000fe80000000800 */
[----:B------:R-:W0:Y:S04]  /*0580*/  LDS R24, [R25] ;  /* 0x0000000019187984 */ /* 0x000e280000000800 */
[----:B------:R-:W-:Y:S01]  /*0590*/  LDS R25, [R2+0xc] ;  /* 0x00000c0002197984 */ /* 0x000fe20000000800 */
[----:B0-----:R-:W-:-:S03]  /*05a0*/  FFMA R0, R5, R24, R0 ;  /* 0x0000001805007223 */ /* 0x001fc60000000000 */
[----:B------:R-:W-:Y:S04]  /*05b0*/  LDS R5, [R2] ;  /* 0x0000000002057984 */ /* 0x000fe80000000800 */
[----:B------:R-:W0:Y:S02]  /*05c0*/  LDS R24, [R27] ;  /* 0x000000001b187984 */ /* 0x000e240000000800 */
[----:B0-----:R-:W-:Y:S02]  /*05d0*/  FFMA R0, R5, R24, R0 ;  /* 0x0000001805007223 */ /* 0x001fe40000000000 */
[----:B------:R-:W-:Y:S04]  /*05e0*/  LDS R5, [R2+0x4] ;  /* 0x0000040002057984 */ /* 0x000fe80000000800 */
[----:B------:R-:W0:Y:S02]  /*05f0*/  LDS R24, [R26] ;  /* 0x000000001a187984 */ /* 0x000e240000000800 */
[----:B0-----:R-:W-:-:S02]  /*0600*/  FFMA R0, R5, R24, R0 ;  /* 0x0000001805007223 */ /* 0x001fc40000000000 */
[----:B------:R0:W-:Y:S04]  /*0610*/  LDS R5, [R2+0x8] ;  /* 0x0000080002057984 */ /* 0x0001e80000000800 */
[----:B------:R-:W1:Y:S01]  /*0620*/  LDS R24, [R28] ;  /* 0x000000001c187984 */ /* 0x000e620000000800 */
[----:B0-----:R-:W-:Y:S02]  /*0630*/  VIADD R2, R2, 0x20 ;  /* 0x0000002002027836 */ /* 0x001fe40000000000 */
[----:B-1----:R-:W-:-:S04]  /*0640*/  FFMA R0, R5, R24, R0 ;  /* 0x0000001805007223 */ /* 0x002fc80000000000 */
[----:B------:R-:W-:Y:S01]  /*0650*/  FFMA R0, R25, R29, R0 ;  /* 0x0000001d19007223 */ /* 0x000fe20000000000 */
[----:B------:R-:W-:Y:S06]  /*0660*/  @P2 BRA `(.L_x_11) ;  /* 0xfffffffc00702947 */ /* 0x000fec000383ffff */
[----:B------:R-:W-:-:S07]  /*0670*/  MOV R24, R14 ;  /* 0x0000000e00187202 */ /* 0x000fce0000000f00 */
.L_x_10:
[----:B0-----:R-:W-:-:S04]  /*0680*/  LOP3.LUT R2, R19, 0x7, RZ, 0xc0, !PT ;  /* 0x0000000713027812 */ /* 0x001fc800078ec0ff */
[----:B------:R-:W-:-:S13]  /*0690*/  ISETP.NE.AND P2, PT, R2, RZ, PT ;  /* 0x000000ff0200720c */ /* 0x000fda0003f45270 */
[----:B------:R-:W-:Y:S05]  /*06a0*/  @!P2 BRA `(.L_x_12) ;  /* 0x0000000000dca947 */ /* 0x000fea0003800000 */
[----:B------:R-:W-:Y:S01]  /*06b0*/  ISETP.NE.AND P2, PT, R21, RZ, PT ;  /* 0x000000ff1500720c */ /* 0x000fe20003f45270 */
[----:B------:R-:W-:-:S12]  /*06c0*/  @!P0 BRA `(.L_x_13) ;  /* 0x00000000005c8947 */ /* 0x000fd80003800000 */
[----:B------:R-:W0:Y:S01]  /*06d0*/  S2UR UR6, SR_CgaCtaId ;  /* 0x00000000000679c3 */ /* 0x000e220000008800 */
[----:B------:R-:W-:Y:S01]  /*06e0*/  UMOV UR4, 0x400 ;  /* 0x0000040000047882 */ /* 0x000fe20000000000 */
[C---:B------:R-:W-:Y:S01]  /*06f0*/  IMAD R4, R24.reuse, R19, R18 ;  /* 0x0000001318047224 */ /* 0x040fe200078e0212 */
[----:B------:R-:W-:Y:S02]  /*0700*/  IADD3 R2, PT, PT, R15, R24, RZ ;  /* 0x000000180f027210 */ /* 0x000fe40007ffe0ff */
[----:B------:R-:W-:Y:S01]  /*0710*/  IADD3 R24, PT, PT, R24, 0x4, RZ ;  /* 0x0000000418187810 */ /* 0x000fe20007ffe0ff */
[----:B------:R-:W-:-:S05]  /*0720*/  IMAD R4, R4, 0x4, R11 ;  /* 0x0000000404047824 */ /* 0x000fca00078e020b */
[----:B------:R-:W-:Y:S01]  /*0730*/  LDS R5, [R4] ;  /* 0x0000000004057984 */ /* 0x000fe20000000800 */
[----:B------:R-:W-:-:S04]  /*0740*/  LEA R28, R19, R4, 0x2 ;  /* 0x00000004131c7211 */ /* 0x000fc800078e10ff */
[C---:B------:R-:W-:Y:S02]  /*0750*/  LEA R25, R19.reuse, R28, 0x2 ;  /* 0x0000001c13197211 */ /* 0x040fe400078e10ff */
[----:B------:R-:W-:Y:S03]  /*0760*/  LDS R28, [R28] ;  /* 0x000000001c1c7984 */ /* 0x000fe60000000800 */
[----:B------:R-:W-:Y:S01]  /*0770*/  IMAD R29, R19, 0x4, R25 ;  /* 0x00000004131d7824 */ /* 0x000fe200078e0219 */
[----:B0-----:R-:W-:-:S05]  /*0780*/  ULEA UR4, UR6, UR4, 0x18 ;  /* 0x0000000406047291 */ /* 0x001fca000f8ec0ff */
[----:B------:R-:W-:Y:S01]  /*0790*/  LDS R29, [R29] ;  /* 0x000000001d1d7984 */ /* 0x000fe20000000800 */
[----:B------:R-:W-:-:S05]  /*07a0*/  LEA R2, R2, UR4, 0x2 ;  /* 0x0000000402027c11 */ /* 0x000fca000f8e10ff */
[----:B------:R-:W0:Y:S04]  /*07b0*/  LDS R3, [R2] ;  /* 0x0000000002037984 */ /* 0x000e280000000800 */
[----:B------:R-:W1:Y:S04]  /*07c0*/  LDS R26, [R2+0x4] ;  /* 0x00000400021a7984 */ /* 0x000e680000000800 */
[----:B------:R-:W-:Y:S01]  /*07d0*/  LDS R27, [R2+0xc] ;  /* 0x00000c00021b7984 */ /* 0x000fe20000000800 */
[----:B0-----:R-:W-:-:S03]  /*07e0*/  FFMA R3, R3, R5, R0 ;  /* 0x0000000503037223 */ /* 0x001fc60000000000 */
[----:B------:R-:W-:Y:S01]  /*07f0*/  LDS R0, [R25] ;  /* 0x0000000019007984 */ /* 0x000fe20000000800 */
[----:B-1----:R-:W-:-:S03]  /*0800*/  FFMA R3, R26, R28, R3 ;  /* 0x0000001c1a037223 */ /* 0x002fc60000000003 */
[----:B------:R-:W0:Y:S02]  /*0810*/  LDS R5, [R2+0x8] ;  /* 0x0000080002057984 */ /* 0x000e240000000800 */
[----:B0-----:R-:W-:-:S04]  /*0820*/  FFMA R0, R5, R0, R3 ;  /* 0x0000000005007223 */ /* 0x001fc80000000003 */
[----:B------:R-:W-:-:S07]  /*0830*/  FFMA R0, R27, R29, R0 ;  /* 0x0000001d1b007223 */ /* 0x000fce0000000000 */
.L_x_13:
[----:B------:R-:W-:Y:S05]  /*0840*/  @!P2 BRA `(.L_x_12) ;  /* 0x000000000074a947 */ /* 0x000fea0003800000 */
[----:B------:R-:W-:Y:S02]  /*0850*/  ISETP.NE.AND P2, PT, R21, 0x1, PT ;  /* 0x000000011500780c */ /* 0x000fe40003f45270 */
[----:B------:R-:W-:-:S11]  /*0860*/  LOP3.LUT P3, RZ, R19, 0x1, RZ, 0xc0, !PT ;  /* 0x0000000113ff7812 */ /* 0x000fd6000786c0ff */
[----:B------:R-:W-:Y:S05]  /*0870*/  @!P2 BRA `(.L_x_14) ;  /* 0x00000000003ca947 */ /* 0x000fea0003800000 */
[----:B------:R-:W0:Y:S01]  /*0880*/  S2UR UR6, SR_CgaCtaId ;  /* 0x00000000000679c3 */ /* 0x000e220000008800 */
[----:B------:R-:W-:Y:S01]  /*0890*/  UMOV UR4, 0x400 ;  /* 0x0000040000047882 */ /* 0x000fe20000000000 */
[C---:B------:R-:W-:Y:S01]  /*08a0*/  IMAD R4, R24.reuse, R19, R18 ;  /* 0x0000001318047224 */ /* 0x040fe200078e0212 */
[----:B------:R-:W-:Y:S02]  /*08b0*/  IADD3 R2, PT, PT, R15, R24, RZ ;  /* 0x000000180f027210 */ /* 0x000fe40007ffe0ff */
[----:B------:R-:W-:Y:S01]  /*08c0*/  IADD3 R24, PT, PT, R24, 0x2, RZ ;  /* 0x0000000218187810 */ /* 0x000fe20007ffe0ff */
[----:B------:R-:W-:-:S05]  /*08d0*/  IMAD R4, R4, 0x4, R11 ;  /* 0x0000000404047824 */ /* 0x000fca00078e020b */
[----:B------:R-:W-:Y:S01]  /*08e0*/  LEA R26, R19, R4, 0x2 ;  /* 0x00000004131a7211 */ /* 0x000fe200078e10ff */
[----:B------:R-:W-:Y:S05]  /*08f0*/  LDS R5, [R4] ;  /* 0x0000000004057984 */ /* 0x000fea0000000800 */
[----:B------:R-:W-:Y:S01]  /*0900*/  LDS R26, [R26] ;  /* 0x000000001a1a7984 */ /* 0x000fe20000000800 */
[----:B0-----:R-:W-:-:S06]  /*0910*/  ULEA UR4, UR6, UR4, 0x18 ;  /* 0x0000000406047291 */ /* 0x001fcc000f8ec0ff */
[----:B------:R-:W-:-:S05]  /*0920*/  LEA R2, R2, UR4, 0x2 ;  /* 0x0000000402027c11 */ /* 0x000fca000f8e10ff */
[----:B------:R-:W0:Y:S04]  /*0930*/  LDS R3, [R2] ;  /* 0x0000000002037984 */ /* 0x000e280000000800 */
[----:B------:R-:W1:Y:S01]  /*0940*/  LDS R25, [R2+0x4] ;  /* 0x0000040002197984 */ /* 0x000e620000000800 */
[----:B0-----:R-:W-:-:S04]  /*0950*/  FFMA R0, R3, R5, R0 ;  /* 0x0000000503007223 */ /* 0x001fc80000000000 */
[----:B-1----:R-:W-:-:S07]  /*0960*/  FFMA R0, R25, R26, R0 ;  /* 0x0000001a19007223 */ /* 0x002fce0000000000 */
.L_x_14:
[----:B------:R-:W-:Y:S05]  /*0970*/  @!P3 BRA `(.L_x_12) ;  /* 0x000000000028b947 */ /* 0x000fea0003800000 */
[----:B------:R-:W0:Y:S01]  /*0980*/  S2UR UR6, SR_CgaCtaId ;  /* 0x00000000000679c3 */ /* 0x000e220000008800 */
[----:B------:R-:W-:Y:S01]  /*0990*/  UMOV UR4, 0x400 ;  /* 0x0000040000047882 */ /* 0x000fe20000000000 */
[----:B------:R-:W-:Y:S02]  /*09a0*/  IMAD R4, R19, R24, R18 ;  /* 0x0000001813047224 */ /* 0x000fe400078e0212 */
[----:B------:R-:W-:-:S03]  /*09b0*/  IMAD.IADD R2, R15, 0x1, R24 ;  /* 0x000000010f027824 */ /* 0x000fc600078e0218 */
[----:B------:R-:W-:-:S06]  /*09c0*/  LEA R4, R4, R11, 0x2 ;  /* 0x0000000b04047211 */ /* 0x000fcc00078e10ff */
[----:B------:R-:W-:Y:S01]  /*09d0*/  LDS R4, [R4] ;  /* 0x0000000004047984 */ /* 0x000fe20000000800 */
[----:B0-----:R-:W-:-:S06]  /*09e0*/  ULEA UR4, UR6, UR4, 0x18 ;  /* 0x0000000406047291 */ /* 0x001fcc000f8ec0ff */
[----:B------:R-:W-:-:S05]  /*09f0*/  LEA R2, R2, UR4, 0x2 ;  /* 0x0000000402027c11 */ /* 0x000fca000f8e10ff */
[----:B------:R-:W0:Y:S02]  /*0a00*/  LDS R3, [R2] ;  /* 0x0000000002037984 */ /* 0x000e240000000800 */
[----:B0-----:R-:W-:-:S07]  /*0a10*/  FFMA R0, R3, R4, R0 ;  /* 0x0000000403007223 */ /* 0x001fce0000000000 */
.L_x_12:
[----:B------:R-:W-:Y:S06]  /*0a20*/  BAR.SYNC.DEFER_BLOCKING 0x0 ;  /* 0x0000000000007b1d */ /* 0x000fec0000010000 */
[----:B------:R-:W-:Y:S05]  /*0a30*/  @P1 BRA `(.L_x_15) ;  /* 0xfffffff800241947 */ /* 0x000fea000383ffff */
[----:B------:R-:W0:Y:S01]  /*0a40*/  LDC.64 R2, c[0x0][0x390] ;  /* 0x0000e400ff027b82 */ /* 0x000e220000000a00 */
[----:B------:R-:W-:Y:S01]  /*0a50*/  IMAD R5, R6, R20, R17 ;  /* 0x0000001406057224 */ /* 0x000fe200078e0211 */
        /* <DEDUP_REMOVED lines=8> */
.L_x_9:
[----:B------:R-:W1:Y:S01]  /*0ae0*/  LDCU UR4, c[0x0][0x39c] ;  /* 0x00007380ff0477ac */ /* 0x000e620008000800 */
[----:B------:R-:W-:-:S05]  /*0af0*/  IMAD R17, R19, UR8, R17 ;  /* 0x0000000813117c24 */ /* 0x000fca000f8e0211 */
[----:B-1----:R-:W-:-:S13]  /*0b00*/  ISETP.GE.AND P1, PT, R17, UR4, PT ;  /* 0x0000000411007c0c */ /* 0x002fda000bf26270 */
[----:B------:R-:W-:Y:S05]  /*0b10*/  @!P1 BRA `(.L_x_17) ;  /* 0xfffffff400cc9947 */ /* 0x000fea000383ffff */
[----:B------:R-:W-:Y:S05]  /*0b20*/  EXIT ;  /* 0x000000000000794d */ /* 0x000fea0003800000 */
.L_x_18:
        /* <DEDUP_REMOVED lines=13> */
.L_x_20:


//--------------------- .nv.shared._Z22mmul_kernel_not_sharedPKfS0_Pfiii --------------------------
	.section	.nv.shared._Z22mmul_kernel_not_sharedPKfS0_Pfiii,"aw",@nobits
	.sectionflags	@""
	.align	16
	.zero		1024


//--------------------- .nv.shared.reserved.0     --------------------------
	.section	.nv.shared.reserved.0,"aw",@nobits
	.weak		__nv_reservedSMEM_offset_0_alias
	.size		__nv_reservedSMEM_offset_0_alias, 0, 64
	.other		__nv_reservedSMEM_offset_0_alias,@"STO_CUDA_RESERVED_SHARED STV_DEFAULT"
__nv_reservedSMEM_offset_0_alias:
	.zero		0
	.zero		64


//--------------------- .nv.shared._Z11mmul_kernelPKfS0_Pfiii --------------------------
	.section	.nv.shared._Z11mmul_kernelPKfS0_Pfiii,"aw",@nobits
	.sectionflags	@""
	.align	16
	.zero		1024


//--------------------- .nv.constant0._Z22mmul_kernel_not_sharedPKfS0_Pfiii --------------------------
	.section	.nv.constant0._Z22mmul_kernel_not_sharedPKfS0_Pfiii,"a",@progbits
	.sectionflags	@""
	.align	4
.nv.constant0._Z22mmul_kernel_not_sharedPKfS0_Pfiii:
	.zero		932


//--------------------- .nv.constant0._Z11mmul_kernelPKfS0_Pfiii --------------------------
	.section	.nv.constant0._Z11mmul_kernelPKfS0_Pfiii,"a",@progbits
	.sectionflags	@""
	.align	4
.nv.constant0._Z11mmul_kernelPKfS0_Pfiii:
	.zero		932


//--------------------- SYMBOLS --------------------------

	.type		.nv.reservedSmem.offset0,@object
	.size		.nv.reservedSmem.offset0,0x4
	.type		.nv.reservedSmem.cap,@object
	.size		.nv.reservedSmem.cap,0x4
